//
// Generated by NVIDIA NVVM Compiler
//
// Compiler Build ID: CL-36424714
// Cuda compilation tools, release 13.0, V13.0.88
// Based on NVVM 20.0.0
//

.version 9.0
.target sm_100
.address_size 64

	// .globl	qmc_mapper

.visible .entry qmc_mapper(
	.param .u64 .ptr .align 1 qmc_mapper_param_0,
	.param .u64 qmc_mapper_param_1,
	.param .u64 qmc_mapper_param_2
)
{
	.reg .pred 	%p<106>;
	.reg .b16 	%rs<139>;
	.reg .b32 	%r<229>;
	.reg .b32 	%f<423>;
	.reg .b64 	%rd<586>;

	ld.param.u64 	%rd56, [qmc_mapper_param_1];
	mov.u32 	%r27, %ctaid.x;
	mov.u32 	%r28, %ntid.x;
	mov.u32 	%r29, %tid.x;
	mad.lo.s32 	%r30, %r27, %r28, %r29;
	cvt.s64.s32 	%rd57, %r30;
	setp.le.s64 	%p1, %rd56, %rd57;
	@%p1 bra 	$L__BB0_105;
	ld.param.u64 	%rd584, [qmc_mapper_param_2];
	mov.u32 	%r31, %ctaid.x;
	mov.u32 	%r32, %ntid.x;
	mov.u32 	%r33, %tid.x;
	mad.lo.s32 	%r34, %r31, %r32, %r33;
	cvt.s64.s32 	%rd58, %r34;
	add.s64 	%rd59, %rd584, %rd58;
	shr.u64 	%rd60, %rd59, 63;
	add.s64 	%rd61, %rd59, %rd60;
	and.b64  	%rd62, %rd61, -2;
	sub.s64 	%rd63, %rd59, %rd62;
	cvt.u32.u64 	%r35, %rd63;
	shr.s64 	%rd64, %rd61, 1;
	cvt.rn.f32.s32 	%f106, %r35;
	fma.rn.f32 	%f107, %f106, 0f3F000000, 0f00000000;
	shr.u64 	%rd65, %rd61, 63;
	add.s64 	%rd66, %rd64, %rd65;
	and.b64  	%rd67, %rd66, -2;
	sub.s64 	%rd1, %rd64, %rd67;
	cvt.u32.u64 	%r36, %rd1;
	shr.s64 	%rd68, %rd59, 63;
	shr.u64 	%rd69, %rd68, 62;
	add.s64 	%rd70, %rd59, %rd69;
	shr.s64 	%rd71, %rd70, 2;
	cvt.rn.f32.s32 	%f108, %r36;
	fma.rn.f32 	%f109, %f108, 0f3E800000, %f107;
	shr.u64 	%rd72, %rd70, 63;
	add.s64 	%rd73, %rd71, %rd72;
	and.b64  	%rd74, %rd73, -2;
	sub.s64 	%rd2, %rd71, %rd74;
	cvt.u32.u64 	%r37, %rd2;
	shr.u64 	%rd75, %rd68, 61;
	add.s64 	%rd76, %rd59, %rd75;
	shr.s64 	%rd77, %rd76, 3;
	cvt.rn.f32.s32 	%f110, %r37;
	fma.rn.f32 	%f111, %f110, 0f3E000000, %f109;
	shr.u64 	%rd78, %rd76, 63;
	add.s64 	%rd79, %rd77, %rd78;
	and.b64  	%rd80, %rd79, -2;
	sub.s64 	%rd3, %rd77, %rd80;
	cvt.u32.u64 	%r38, %rd3;
	shr.u64 	%rd81, %rd68, 60;
	add.s64 	%rd82, %rd59, %rd81;
	shr.s64 	%rd83, %rd82, 4;
	cvt.rn.f32.s32 	%f112, %r38;
	fma.rn.f32 	%f113, %f112, 0f3D800000, %f111;
	shr.u64 	%rd84, %rd82, 63;
	add.s64 	%rd85, %rd83, %rd84;
	and.b64  	%rd86, %rd85, -2;
	sub.s64 	%rd4, %rd83, %rd86;
	cvt.u32.u64 	%r39, %rd4;
	shr.u64 	%rd87, %rd68, 59;
	add.s64 	%rd88, %rd59, %rd87;
	shr.s64 	%rd89, %rd88, 5;
	cvt.rn.f32.s32 	%f114, %r39;
	fma.rn.f32 	%f115, %f114, 0f3D000000, %f113;
	shr.u64 	%rd90, %rd88, 63;
	add.s64 	%rd91, %rd89, %rd90;
	and.b64  	%rd92, %rd91, -2;
	sub.s64 	%rd5, %rd89, %rd92;
	cvt.u32.u64 	%r40, %rd5;
	shr.u64 	%rd93, %rd68, 58;
	add.s64 	%rd94, %rd59, %rd93;
	shr.s64 	%rd95, %rd94, 6;
	cvt.rn.f32.s32 	%f116, %r40;
	fma.rn.f32 	%f117, %f116, 0f3C800000, %f115;
	shr.u64 	%rd96, %rd94, 63;
	add.s64 	%rd97, %rd95, %rd96;
	and.b64  	%rd98, %rd97, -2;
	sub.s64 	%rd6, %rd95, %rd98;
	cvt.u32.u64 	%r41, %rd6;
	shr.u64 	%rd99, %rd68, 57;
	add.s64 	%rd100, %rd59, %rd99;
	shr.s64 	%rd101, %rd100, 7;
	cvt.rn.f32.s32 	%f118, %r41;
	fma.rn.f32 	%f119, %f118, 0f3C000000, %f117;
	shr.u64 	%rd102, %rd100, 63;
	add.s64 	%rd103, %rd101, %rd102;
	and.b64  	%rd104, %rd103, -2;
	sub.s64 	%rd7, %rd101, %rd104;
	cvt.u32.u64 	%r42, %rd7;
	shr.u64 	%rd105, %rd68, 56;
	add.s64 	%rd106, %rd59, %rd105;
	shr.s64 	%rd107, %rd106, 8;
	cvt.rn.f32.s32 	%f120, %r42;
	fma.rn.f32 	%f121, %f120, 0f3B800000, %f119;
	shr.u64 	%rd108, %rd106, 63;
	add.s64 	%rd109, %rd107, %rd108;
	and.b64  	%rd110, %rd109, -2;
	sub.s64 	%rd8, %rd107, %rd110;
	cvt.u32.u64 	%r43, %rd8;
	shr.u64 	%rd111, %rd68, 55;
	add.s64 	%rd112, %rd59, %rd111;
	shr.s64 	%rd113, %rd112, 9;
	cvt.rn.f32.s32 	%f122, %r43;
	fma.rn.f32 	%f123, %f122, 0f3B000000, %f121;
	shr.u64 	%rd114, %rd112, 63;
	add.s64 	%rd115, %rd113, %rd114;
	and.b64  	%rd116, %rd115, -2;
	sub.s64 	%rd9, %rd113, %rd116;
	cvt.u32.u64 	%r44, %rd9;
	shr.u64 	%rd117, %rd68, 54;
	add.s64 	%rd118, %rd59, %rd117;
	shr.s64 	%rd119, %rd118, 10;
	cvt.rn.f32.s32 	%f124, %r44;
	fma.rn.f32 	%f125, %f124, 0f3A800000, %f123;
	shr.u64 	%rd120, %rd118, 63;
	add.s64 	%rd121, %rd119, %rd120;
	and.b64  	%rd122, %rd121, -2;
	sub.s64 	%rd10, %rd119, %rd122;
	cvt.u32.u64 	%r45, %rd10;
	shr.u64 	%rd123, %rd68, 53;
	add.s64 	%rd124, %rd59, %rd123;
	shr.s64 	%rd125, %rd124, 11;
	cvt.rn.f32.s32 	%f126, %r45;
	fma.rn.f32 	%f127, %f126, 0f3A000000, %f125;
	shr.u64 	%rd126, %rd124, 63;
	add.s64 	%rd127, %rd125, %rd126;
	and.b64  	%rd128, %rd127, -2;
	sub.s64 	%rd11, %rd125, %rd128;
	cvt.u32.u64 	%r46, %rd11;
	shr.u64 	%rd129, %rd68, 52;
	add.s64 	%rd130, %rd59, %rd129;
	shr.s64 	%rd131, %rd130, 12;
	cvt.rn.f32.s32 	%f128, %r46;
	fma.rn.f32 	%f129, %f128, 0f39800000, %f127;
	shr.u64 	%rd132, %rd130, 63;
	add.s64 	%rd133, %rd131, %rd132;
	and.b64  	%rd134, %rd133, -2;
	sub.s64 	%rd12, %rd131, %rd134;
	cvt.u32.u64 	%r47, %rd12;
	shr.u64 	%rd135, %rd68, 51;
	add.s64 	%rd136, %rd59, %rd135;
	shr.s64 	%rd137, %rd136, 13;
	cvt.rn.f32.s32 	%f130, %r47;
	fma.rn.f32 	%f131, %f130, 0f39000000, %f129;
	shr.u64 	%rd138, %rd136, 63;
	add.s64 	%rd139, %rd137, %rd138;
	and.b64  	%rd140, %rd139, -2;
	sub.s64 	%rd13, %rd137, %rd140;
	cvt.u32.u64 	%r48, %rd13;
	shr.u64 	%rd141, %rd68, 50;
	add.s64 	%rd142, %rd59, %rd141;
	shr.s64 	%rd143, %rd142, 14;
	cvt.rn.f32.s32 	%f132, %r48;
	fma.rn.f32 	%f133, %f132, 0f38800000, %f131;
	shr.u64 	%rd144, %rd142, 63;
	add.s64 	%rd145, %rd143, %rd144;
	and.b64  	%rd146, %rd145, -2;
	sub.s64 	%rd14, %rd143, %rd146;
	cvt.u32.u64 	%r49, %rd14;
	shr.u64 	%rd147, %rd68, 49;
	add.s64 	%rd148, %rd59, %rd147;
	shr.s64 	%rd149, %rd148, 15;
	cvt.rn.f32.s32 	%f134, %r49;
	fma.rn.f32 	%f135, %f134, 0f38000000, %f133;
	shr.u64 	%rd150, %rd148, 63;
	add.s64 	%rd151, %rd149, %rd150;
	and.b64  	%rd152, %rd151, -2;
	sub.s64 	%rd15, %rd149, %rd152;
	cvt.u32.u64 	%r50, %rd15;
	shr.u64 	%rd153, %rd68, 48;
	add.s64 	%rd154, %rd59, %rd153;
	shr.s64 	%rd155, %rd154, 16;
	cvt.rn.f32.s32 	%f136, %r50;
	fma.rn.f32 	%f137, %f136, 0f37800000, %f135;
	shr.u64 	%rd156, %rd154, 63;
	add.s64 	%rd157, %rd155, %rd156;
	and.b64  	%rd158, %rd157, -2;
	sub.s64 	%rd16, %rd155, %rd158;
	cvt.u32.u64 	%r51, %rd16;
	shr.u64 	%rd159, %rd68, 47;
	add.s64 	%rd160, %rd59, %rd159;
	shr.s64 	%rd161, %rd160, 17;
	cvt.rn.f32.s32 	%f138, %r51;
	fma.rn.f32 	%f139, %f138, 0f37000000, %f137;
	shr.u64 	%rd162, %rd160, 63;
	add.s64 	%rd163, %rd161, %rd162;
	and.b64  	%rd164, %rd163, -2;
	sub.s64 	%rd17, %rd161, %rd164;
	cvt.u32.u64 	%r52, %rd17;
	shr.u64 	%rd165, %rd68, 46;
	add.s64 	%rd166, %rd59, %rd165;
	shr.s64 	%rd167, %rd166, 18;
	cvt.rn.f32.s32 	%f140, %r52;
	fma.rn.f32 	%f141, %f140, 0f36800000, %f139;
	shr.u64 	%rd168, %rd166, 63;
	add.s64 	%rd169, %rd167, %rd168;
	and.b64  	%rd170, %rd169, -2;
	sub.s64 	%rd18, %rd167, %rd170;
	cvt.u32.u64 	%r53, %rd18;
	shr.u64 	%rd171, %rd68, 45;
	add.s64 	%rd172, %rd59, %rd171;
	shr.s64 	%rd173, %rd172, 19;
	cvt.rn.f32.s32 	%f142, %r53;
	fma.rn.f32 	%f143, %f142, 0f36000000, %f141;
	shr.u64 	%rd174, %rd172, 63;
	add.s64 	%rd175, %rd173, %rd174;
	and.b64  	%rd176, %rd175, -2;
	sub.s64 	%rd19, %rd173, %rd176;
	cvt.u32.u64 	%r54, %rd19;
	shr.u64 	%rd177, %rd68, 44;
	add.s64 	%rd178, %rd59, %rd177;
	shr.s64 	%rd179, %rd178, 20;
	cvt.rn.f32.s32 	%f144, %r54;
	fma.rn.f32 	%f145, %f144, 0f35800000, %f143;
	shr.u64 	%rd180, %rd178, 63;
	add.s64 	%rd181, %rd179, %rd180;
	and.b64  	%rd182, %rd181, -2;
	sub.s64 	%rd20, %rd179, %rd182;
	cvt.u32.u64 	%r55, %rd20;
	shr.u64 	%rd183, %rd68, 43;
	add.s64 	%rd184, %rd59, %rd183;
	shr.s64 	%rd185, %rd184, 21;
	cvt.rn.f32.s32 	%f146, %r55;
	fma.rn.f32 	%f147, %f146, 0f35000000, %f145;
	shr.u64 	%rd186, %rd184, 63;
	add.s64 	%rd187, %rd185, %rd186;
	and.b64  	%rd188, %rd187, -2;
	sub.s64 	%rd21, %rd185, %rd188;
	cvt.u32.u64 	%r56, %rd21;
	shr.u64 	%rd189, %rd68, 42;
	add.s64 	%rd190, %rd59, %rd189;
	shr.s64 	%rd191, %rd190, 22;
	cvt.rn.f32.s32 	%f148, %r56;
	fma.rn.f32 	%f149, %f148, 0f34800000, %f147;
	shr.u64 	%rd192, %rd190, 63;
	add.s64 	%rd193, %rd191, %rd192;
	and.b64  	%rd194, %rd193, -2;
	sub.s64 	%rd22, %rd191, %rd194;
	cvt.u32.u64 	%r57, %rd22;
	shr.u64 	%rd195, %rd68, 41;
	add.s64 	%rd196, %rd59, %rd195;
	shr.s64 	%rd197, %rd196, 23;
	cvt.rn.f32.s32 	%f150, %r57;
	fma.rn.f32 	%f151, %f150, 0f34000000, %f149;
	shr.u64 	%rd198, %rd196, 63;
	add.s64 	%rd199, %rd197, %rd198;
	and.b64  	%rd200, %rd199, -2;
	sub.s64 	%rd23, %rd197, %rd200;
	cvt.u32.u64 	%r58, %rd23;
	shr.u64 	%rd201, %rd68, 40;
	add.s64 	%rd202, %rd59, %rd201;
	shr.s64 	%rd203, %rd202, 24;
	cvt.rn.f32.s32 	%f152, %r58;
	fma.rn.f32 	%f153, %f152, 0f33800000, %f151;
	shr.u64 	%rd204, %rd202, 63;
	add.s64 	%rd205, %rd203, %rd204;
	and.b64  	%rd206, %rd205, -2;
	sub.s64 	%rd24, %rd203, %rd206;
	cvt.u32.u64 	%r59, %rd24;
	shr.u64 	%rd207, %rd68, 39;
	add.s64 	%rd208, %rd59, %rd207;
	shr.s64 	%rd209, %rd208, 25;
	cvt.rn.f32.s32 	%f154, %r59;
	fma.rn.f32 	%f155, %f154, 0f33000000, %f153;
	shr.u64 	%rd210, %rd208, 63;
	add.s64 	%rd211, %rd209, %rd210;
	and.b64  	%rd212, %rd211, -2;
	sub.s64 	%rd25, %rd209, %rd212;
	cvt.u32.u64 	%r60, %rd25;
	shr.u64 	%rd213, %rd68, 38;
	add.s64 	%rd214, %rd59, %rd213;
	shr.s64 	%rd215, %rd214, 26;
	cvt.rn.f32.s32 	%f156, %r60;
	fma.rn.f32 	%f157, %f156, 0f32800000, %f155;
	shr.u64 	%rd216, %rd214, 63;
	add.s64 	%rd217, %rd215, %rd216;
	and.b64  	%rd218, %rd217, -2;
	sub.s64 	%rd26, %rd215, %rd218;
	cvt.u32.u64 	%r61, %rd26;
	shr.u64 	%rd219, %rd68, 37;
	add.s64 	%rd220, %rd59, %rd219;
	shr.s64 	%rd221, %rd220, 27;
	cvt.rn.f32.s32 	%f158, %r61;
	fma.rn.f32 	%f159, %f158, 0f32000000, %f157;
	shr.u64 	%rd222, %rd220, 63;
	add.s64 	%rd223, %rd221, %rd222;
	and.b64  	%rd224, %rd223, -2;
	sub.s64 	%rd27, %rd221, %rd224;
	cvt.u32.u64 	%r62, %rd27;
	shr.u64 	%rd225, %rd68, 36;
	add.s64 	%rd226, %rd59, %rd225;
	shr.s64 	%rd227, %rd226, 28;
	cvt.rn.f32.s32 	%f160, %r62;
	fma.rn.f32 	%f161, %f160, 0f31800000, %f159;
	shr.u64 	%rd228, %rd226, 63;
	add.s64 	%rd229, %rd227, %rd228;
	and.b64  	%rd230, %rd229, -2;
	sub.s64 	%rd28, %rd227, %rd230;
	cvt.u32.u64 	%r63, %rd28;
	shr.u64 	%rd231, %rd68, 35;
	add.s64 	%rd232, %rd59, %rd231;
	shr.s64 	%rd233, %rd232, 29;
	cvt.rn.f32.s32 	%f162, %r63;
	fma.rn.f32 	%f163, %f162, 0f31000000, %f161;
	shr.u64 	%rd234, %rd232, 63;
	add.s64 	%rd235, %rd233, %rd234;
	and.b64  	%rd236, %rd235, -2;
	sub.s64 	%rd29, %rd233, %rd236;
	cvt.u32.u64 	%r64, %rd29;
	shr.u64 	%rd237, %rd68, 34;
	add.s64 	%rd238, %rd59, %rd237;
	shr.s64 	%rd239, %rd238, 30;
	cvt.rn.f32.s32 	%f164, %r64;
	fma.rn.f32 	%f165, %f164, 0f30800000, %f163;
	shr.u64 	%rd240, %rd238, 63;
	add.s64 	%rd241, %rd239, %rd240;
	and.b64  	%rd242, %rd241, -2;
	sub.s64 	%rd30, %rd239, %rd242;
	cvt.u32.u64 	%r65, %rd30;
	shr.u64 	%rd243, %rd68, 33;
	add.s64 	%rd244, %rd59, %rd243;
	shr.s64 	%rd245, %rd244, 31;
	cvt.rn.f32.s32 	%f166, %r65;
	fma.rn.f32 	%f167, %f166, 0f30000000, %f165;
	shr.u64 	%rd246, %rd244, 63;
	add.s64 	%rd247, %rd245, %rd246;
	and.b64  	%rd248, %rd247, -2;
	sub.s64 	%rd31, %rd245, %rd248;
	cvt.u32.u64 	%r66, %rd31;
	shr.u64 	%rd249, %rd68, 32;
	add.s64 	%rd250, %rd59, %rd249;
	cvt.rn.f32.s32 	%f168, %r66;
	fma.rn.f32 	%f169, %f168, 0f2F800000, %f167;
	{ .reg .b32 tmp; mov.b64 {tmp, %r67}, %rd250; }
	shr.u64 	%rd251, %rd250, 63;
	cvt.u32.u64 	%r68, %rd251;
	add.s32 	%r69, %r67, %r68;
	and.b32  	%r70, %r69, -2;
	sub.s32 	%r1, %r67, %r70;
	shr.u64 	%rd252, %rd68, 31;
	add.s64 	%rd253, %rd59, %rd252;
	shr.s64 	%rd254, %rd253, 33;
	cvt.rn.f32.s32 	%f170, %r1;
	fma.rn.f32 	%f171, %f170, 0f2F000000, %f169;
	cvt.u32.u64 	%r71, %rd254;
	shr.u32 	%r72, %r71, 31;
	add.s32 	%r73, %r71, %r72;
	and.b32  	%r74, %r73, -2;
	sub.s32 	%r2, %r71, %r74;
	shr.u64 	%rd255, %rd68, 30;
	add.s64 	%rd256, %rd59, %rd255;
	shr.s64 	%rd257, %rd256, 34;
	cvt.rn.f32.s32 	%f172, %r2;
	fma.rn.f32 	%f173, %f172, 0f2E800000, %f171;
	cvt.u32.u64 	%r75, %rd257;
	shr.u32 	%r76, %r75, 31;
	add.s32 	%r77, %r75, %r76;
	and.b32  	%r78, %r77, -2;
	sub.s32 	%r3, %r75, %r78;
	shr.u64 	%rd258, %rd68, 29;
	add.s64 	%rd259, %rd59, %rd258;
	shr.s64 	%rd260, %rd259, 35;
	cvt.rn.f32.s32 	%f174, %r3;
	fma.rn.f32 	%f175, %f174, 0f2E000000, %f173;
	cvt.u32.u64 	%r79, %rd260;
	shr.u32 	%r80, %r79, 31;
	add.s32 	%r81, %r79, %r80;
	and.b32  	%r82, %r81, -2;
	sub.s32 	%r4, %r79, %r82;
	shr.u64 	%rd261, %rd68, 28;
	add.s64 	%rd262, %rd59, %rd261;
	shr.s64 	%rd263, %rd262, 36;
	cvt.rn.f32.s32 	%f176, %r4;
	fma.rn.f32 	%f177, %f176, 0f2D800000, %f175;
	cvt.u32.u64 	%r83, %rd263;
	shr.u32 	%r84, %r83, 31;
	add.s32 	%r85, %r83, %r84;
	and.b32  	%r86, %r85, -2;
	sub.s32 	%r5, %r83, %r86;
	shr.u64 	%rd264, %rd68, 27;
	add.s64 	%rd265, %rd59, %rd264;
	shr.s64 	%rd266, %rd265, 37;
	cvt.rn.f32.s32 	%f178, %r5;
	fma.rn.f32 	%f179, %f178, 0f2D000000, %f177;
	cvt.u32.u64 	%r87, %rd266;
	shr.u32 	%r88, %r87, 31;
	add.s32 	%r89, %r87, %r88;
	and.b32  	%r90, %r89, -2;
	sub.s32 	%r6, %r87, %r90;
	shr.u64 	%rd267, %rd68, 26;
	add.s64 	%rd268, %rd59, %rd267;
	shr.s64 	%rd269, %rd268, 38;
	cvt.rn.f32.s32 	%f180, %r6;
	fma.rn.f32 	%f181, %f180, 0f2C800000, %f179;
	cvt.u32.u64 	%r91, %rd269;
	shr.u32 	%r92, %r91, 31;
	add.s32 	%r93, %r91, %r92;
	and.b32  	%r94, %r93, -2;
	sub.s32 	%r7, %r91, %r94;
	shr.u64 	%rd270, %rd68, 25;
	add.s64 	%rd271, %rd59, %rd270;
	shr.s64 	%rd272, %rd271, 39;
	cvt.rn.f32.s32 	%f182, %r7;
	fma.rn.f32 	%f183, %f182, 0f2C000000, %f181;
	cvt.u32.u64 	%r95, %rd272;
	shr.u32 	%r96, %r95, 31;
	add.s32 	%r97, %r95, %r96;
	and.b32  	%r98, %r97, -2;
	sub.s32 	%r8, %r95, %r98;
	shr.u64 	%rd273, %rd68, 24;
	add.s64 	%rd274, %rd59, %rd273;
	shr.s64 	%rd275, %rd274, 40;
	cvt.rn.f32.s32 	%f184, %r8;
	fma.rn.f32 	%f185, %f184, 0f2B800000, %f183;
	cvt.u32.u64 	%r99, %rd275;
	shr.u32 	%r100, %r99, 31;
	add.s32 	%r101, %r99, %r100;
	and.b32  	%r102, %r101, -2;
	sub.s32 	%r9, %r99, %r102;
	shr.u64 	%rd276, %rd68, 23;
	add.s64 	%rd277, %rd59, %rd276;
	shr.s64 	%rd278, %rd277, 41;
	cvt.rn.f32.s32 	%f186, %r9;
	fma.rn.f32 	%f187, %f186, 0f2B000000, %f185;
	cvt.u32.u64 	%r103, %rd278;
	shr.u32 	%r104, %r103, 31;
	add.s32 	%r105, %r103, %r104;
	and.b32  	%r106, %r105, -2;
	sub.s32 	%r10, %r103, %r106;
	shr.u64 	%rd279, %rd68, 22;
	add.s64 	%rd280, %rd59, %rd279;
	shr.s64 	%rd281, %rd280, 42;
	cvt.rn.f32.s32 	%f188, %r10;
	fma.rn.f32 	%f189, %f188, 0f2A800000, %f187;
	cvt.u32.u64 	%r107, %rd281;
	shr.u32 	%r108, %r107, 31;
	add.s32 	%r109, %r107, %r108;
	and.b32  	%r110, %r109, -2;
	sub.s32 	%r11, %r107, %r110;
	shr.u64 	%rd282, %rd68, 21;
	add.s64 	%rd283, %rd59, %rd282;
	shr.s64 	%rd284, %rd283, 43;
	cvt.rn.f32.s32 	%f190, %r11;
	fma.rn.f32 	%f191, %f190, 0f2A000000, %f189;
	cvt.u32.u64 	%r111, %rd284;
	shr.u32 	%r112, %r111, 31;
	add.s32 	%r113, %r111, %r112;
	and.b32  	%r114, %r113, -2;
	sub.s32 	%r12, %r111, %r114;
	shr.u64 	%rd285, %rd68, 20;
	add.s64 	%rd286, %rd59, %rd285;
	shr.s64 	%rd287, %rd286, 44;
	cvt.rn.f32.s32 	%f192, %r12;
	fma.rn.f32 	%f193, %f192, 0f29800000, %f191;
	cvt.u32.u64 	%r115, %rd287;
	shr.u32 	%r116, %r115, 31;
	add.s32 	%r117, %r115, %r116;
	and.b32  	%r118, %r117, -2;
	sub.s32 	%r13, %r115, %r118;
	shr.u64 	%rd288, %rd68, 19;
	add.s64 	%rd289, %rd59, %rd288;
	shr.s64 	%rd290, %rd289, 45;
	cvt.rn.f32.s32 	%f194, %r13;
	fma.rn.f32 	%f195, %f194, 0f29000000, %f193;
	cvt.u32.u64 	%r119, %rd290;
	shr.u32 	%r120, %r119, 31;
	add.s32 	%r121, %r119, %r120;
	and.b32  	%r122, %r121, -2;
	sub.s32 	%r14, %r119, %r122;
	shr.u64 	%rd291, %rd68, 18;
	add.s64 	%rd292, %rd59, %rd291;
	shr.s64 	%rd293, %rd292, 46;
	cvt.rn.f32.s32 	%f196, %r14;
	fma.rn.f32 	%f197, %f196, 0f28800000, %f195;
	cvt.u32.u64 	%r123, %rd293;
	shr.u32 	%r124, %r123, 31;
	add.s32 	%r125, %r123, %r124;
	and.b32  	%r126, %r125, -2;
	sub.s32 	%r15, %r123, %r126;
	shr.u64 	%rd294, %rd68, 17;
	add.s64 	%rd295, %rd59, %rd294;
	shr.s64 	%rd296, %rd295, 47;
	cvt.rn.f32.s32 	%f198, %r15;
	fma.rn.f32 	%f199, %f198, 0f28000000, %f197;
	cvt.u32.u64 	%r127, %rd296;
	shr.u32 	%r128, %r127, 31;
	add.s32 	%r129, %r127, %r128;
	and.b32  	%r130, %r129, -2;
	sub.s32 	%r16, %r127, %r130;
	shr.u64 	%rd297, %rd68, 16;
	add.s64 	%rd298, %rd59, %rd297;
	shr.u64 	%rd299, %rd298, 48;
	cvt.rn.f32.s32 	%f200, %r16;
	fma.rn.f32 	%f201, %f200, 0f27800000, %f199;
	cvt.u16.u64 	%rs24, %rd299;
	shr.u64 	%rd300, %rd298, 63;
	cvt.u16.u64 	%rs25, %rd300;
	add.s16 	%rs26, %rs24, %rs25;
	and.b16  	%rs27, %rs26, -2;
	sub.s16 	%rs1, %rs24, %rs27;
	shr.u64 	%rd301, %rd68, 15;
	add.s64 	%rd302, %rd59, %rd301;
	shr.s64 	%rd303, %rd302, 49;
	cvt.rn.f32.s16 	%f202, %rs1;
	fma.rn.f32 	%f203, %f202, 0f27000000, %f201;
	cvt.u16.u64 	%rs28, %rd303;
	shr.u16 	%rs29, %rs28, 15;
	add.s16 	%rs30, %rs28, %rs29;
	and.b16  	%rs31, %rs30, -2;
	sub.s16 	%rs2, %rs28, %rs31;
	shr.u64 	%rd304, %rd68, 14;
	add.s64 	%rd305, %rd59, %rd304;
	shr.s64 	%rd306, %rd305, 50;
	cvt.rn.f32.s16 	%f204, %rs2;
	fma.rn.f32 	%f205, %f204, 0f26800000, %f203;
	cvt.u16.u64 	%rs32, %rd306;
	shr.u16 	%rs33, %rs32, 15;
	add.s16 	%rs34, %rs32, %rs33;
	and.b16  	%rs35, %rs34, -2;
	sub.s16 	%rs3, %rs32, %rs35;
	shr.u64 	%rd307, %rd68, 13;
	add.s64 	%rd308, %rd59, %rd307;
	shr.s64 	%rd309, %rd308, 51;
	cvt.rn.f32.s16 	%f206, %rs3;
	fma.rn.f32 	%f207, %f206, 0f26000000, %f205;
	cvt.u16.u64 	%rs36, %rd309;
	shr.u16 	%rs37, %rs36, 15;
	add.s16 	%rs38, %rs36, %rs37;
	and.b16  	%rs39, %rs38, -2;
	sub.s16 	%rs4, %rs36, %rs39;
	shr.u64 	%rd310, %rd68, 12;
	add.s64 	%rd311, %rd59, %rd310;
	shr.s64 	%rd312, %rd311, 52;
	cvt.rn.f32.s16 	%f208, %rs4;
	fma.rn.f32 	%f209, %f208, 0f25800000, %f207;
	cvt.u16.u64 	%rs40, %rd312;
	shr.u16 	%rs41, %rs40, 15;
	add.s16 	%rs42, %rs40, %rs41;
	and.b16  	%rs43, %rs42, -2;
	sub.s16 	%rs5, %rs40, %rs43;
	shr.u64 	%rd313, %rd68, 11;
	add.s64 	%rd314, %rd59, %rd313;
	shr.s64 	%rd315, %rd314, 53;
	cvt.rn.f32.s16 	%f210, %rs5;
	fma.rn.f32 	%f211, %f210, 0f25000000, %f209;
	cvt.u16.u64 	%rs44, %rd315;
	shr.u16 	%rs45, %rs44, 15;
	add.s16 	%rs46, %rs44, %rs45;
	and.b16  	%rs47, %rs46, -2;
	sub.s16 	%rs6, %rs44, %rs47;
	shr.u64 	%rd316, %rd68, 10;
	add.s64 	%rd317, %rd59, %rd316;
	shr.s64 	%rd318, %rd317, 54;
	cvt.rn.f32.s16 	%f212, %rs6;
	fma.rn.f32 	%f213, %f212, 0f24800000, %f211;
	cvt.u16.u64 	%rs48, %rd318;
	shr.u16 	%rs49, %rs48, 15;
	add.s16 	%rs50, %rs48, %rs49;
	and.b16  	%rs51, %rs50, -2;
	sub.s16 	%rs7, %rs48, %rs51;
	shr.u64 	%rd319, %rd68, 9;
	add.s64 	%rd320, %rd59, %rd319;
	shr.s64 	%rd321, %rd320, 55;
	cvt.rn.f32.s16 	%f214, %rs7;
	fma.rn.f32 	%f215, %f214, 0f24000000, %f213;
	cvt.u16.u64 	%rs52, %rd321;
	shr.u16 	%rs53, %rs52, 15;
	add.s16 	%rs54, %rs52, %rs53;
	and.b16  	%rs55, %rs54, -2;
	sub.s16 	%rs8, %rs52, %rs55;
	shr.u64 	%rd322, %rd68, 8;
	add.s64 	%rd323, %rd59, %rd322;
	shr.u64 	%rd324, %rd323, 56;
	cvt.rn.f32.s16 	%f216, %rs8;
	fma.rn.f32 	%f217, %f216, 0f23800000, %f215;
	cvt.u16.u64 	%rs56, %rd324;
	shr.u16 	%rs57, %rs56, 7;
	add.s16 	%rs58, %rs56, %rs57;
	and.b16  	%rs59, %rs58, 254;
	sub.s16 	%rs60, %rs56, %rs59;
	cvt.s16.s8 	%rs9, %rs60;
	shr.u64 	%rd325, %rd68, 7;
	add.s64 	%rd326, %rd59, %rd325;
	shr.s64 	%rd327, %rd326, 57;
	cvt.rn.f32.s16 	%f218, %rs9;
	fma.rn.f32 	%f219, %f218, 0f23000000, %f217;
	cvt.u16.u64 	%rs61, %rd327;
	and.b16  	%rs62, %rs61, 128;
	shr.u16 	%rs63, %rs62, 7;
	add.s16 	%rs64, %rs61, %rs63;
	and.b16  	%rs65, %rs64, 254;
	sub.s16 	%rs66, %rs61, %rs65;
	cvt.s16.s8 	%rs10, %rs66;
	shr.u64 	%rd328, %rd68, 6;
	add.s64 	%rd329, %rd59, %rd328;
	shr.s64 	%rd330, %rd329, 58;
	cvt.rn.f32.s16 	%f220, %rs10;
	fma.rn.f32 	%f221, %f220, 0f22800000, %f219;
	cvt.u16.u64 	%rs67, %rd330;
	and.b16  	%rs68, %rs67, 128;
	shr.u16 	%rs69, %rs68, 7;
	add.s16 	%rs70, %rs67, %rs69;
	and.b16  	%rs71, %rs70, -2;
	sub.s16 	%rs11, %rs67, %rs71;
	shr.u64 	%rd331, %rd68, 5;
	add.s64 	%rd332, %rd59, %rd331;
	shr.s64 	%rd333, %rd332, 59;
	cvt.rn.f32.s16 	%f222, %rs11;
	fma.rn.f32 	%f223, %f222, 0f22000000, %f221;
	cvt.u16.u64 	%rs72, %rd333;
	and.b16  	%rs73, %rs72, 128;
	shr.u16 	%rs74, %rs73, 7;
	add.s16 	%rs75, %rs72, %rs74;
	and.b16  	%rs76, %rs75, -2;
	sub.s16 	%rs12, %rs72, %rs76;
	shr.u64 	%rd334, %rd68, 4;
	add.s64 	%rd335, %rd59, %rd334;
	shr.s64 	%rd336, %rd335, 60;
	cvt.rn.f32.s16 	%f224, %rs12;
	fma.rn.f32 	%f225, %f224, 0f21800000, %f223;
	cvt.u16.u64 	%rs77, %rd336;
	and.b16  	%rs78, %rs77, 128;
	shr.u16 	%rs79, %rs78, 7;
	add.s16 	%rs80, %rs77, %rs79;
	and.b16  	%rs81, %rs80, -2;
	sub.s16 	%rs13, %rs77, %rs81;
	shr.u64 	%rd337, %rd68, 3;
	add.s64 	%rd338, %rd59, %rd337;
	shr.s64 	%rd339, %rd338, 61;
	cvt.rn.f32.s16 	%f226, %rs13;
	fma.rn.f32 	%f227, %f226, 0f21000000, %f225;
	cvt.u16.u64 	%rs82, %rd339;
	and.b16  	%rs83, %rs82, 128;
	shr.u16 	%rs84, %rs83, 7;
	add.s16 	%rs85, %rs82, %rs84;
	and.b16  	%rs86, %rs85, -2;
	sub.s16 	%rs14, %rs82, %rs86;
	shr.u64 	%rd340, %rd68, 2;
	add.s64 	%rd341, %rd59, %rd340;
	shr.s64 	%rd342, %rd341, 62;
	cvt.rn.f32.s16 	%f228, %rs14;
	fma.rn.f32 	%f229, %f228, 0f20800000, %f227;
	cvt.u16.u64 	%rs87, %rd342;
	and.b16  	%rs88, %rs87, 128;
	shr.u16 	%rs89, %rs88, 7;
	add.s16 	%rs90, %rs87, %rs89;
	and.b16  	%rs91, %rs90, -2;
	sub.s16 	%rs15, %rs87, %rs91;
	cvt.rn.f32.s16 	%f230, %rs15;
	fma.rn.f32 	%f231, %f230, 0f20000000, %f229;
	add.f32 	%f421, %f231, 0f3F000000;
	setp.lt.s64 	%p2, %rd63, 1;
	@%p2 bra 	$L__BB0_64;
	add.f32 	%f232, %f421, 0fBF800000;
	add.f32 	%f421, %f232, 0f3E800000;
	setp.lt.s64 	%p3, %rd1, 1;
	@%p3 bra 	$L__BB0_64;
	add.f32 	%f233, %f421, 0fBF000000;
	add.f32 	%f421, %f233, 0f3E000000;
	setp.lt.s64 	%p4, %rd2, 1;
	@%p4 bra 	$L__BB0_64;
	add.f32 	%f234, %f421, 0fBE800000;
	add.f32 	%f421, %f234, 0f3D800000;
	setp.lt.s64 	%p5, %rd3, 1;
	@%p5 bra 	$L__BB0_64;
	add.f32 	%f235, %f421, 0fBE000000;
	add.f32 	%f421, %f235, 0f3D000000;
	setp.lt.s64 	%p6, %rd4, 1;
	@%p6 bra 	$L__BB0_64;
	add.f32 	%f236, %f421, 0fBD800000;
	add.f32 	%f421, %f236, 0f3C800000;
	setp.lt.s64 	%p7, %rd5, 1;
	@%p7 bra 	$L__BB0_64;
	add.f32 	%f237, %f421, 0fBD000000;
	add.f32 	%f421, %f237, 0f3C000000;
	setp.lt.s64 	%p8, %rd6, 1;
	@%p8 bra 	$L__BB0_64;
	add.f32 	%f238, %f421, 0fBC800000;
	add.f32 	%f421, %f238, 0f3B800000;
	setp.lt.s64 	%p9, %rd7, 1;
	@%p9 bra 	$L__BB0_64;
	add.f32 	%f239, %f421, 0fBC000000;
	add.f32 	%f421, %f239, 0f3B000000;
	setp.lt.s64 	%p10, %rd8, 1;
	@%p10 bra 	$L__BB0_64;
	add.f32 	%f240, %f421, 0fBB800000;
	add.f32 	%f421, %f240, 0f3A800000;
	setp.lt.s64 	%p11, %rd9, 1;
	@%p11 bra 	$L__BB0_64;
	add.f32 	%f241, %f421, 0fBB000000;
	add.f32 	%f421, %f241, 0f3A000000;
	setp.lt.s64 	%p12, %rd10, 1;
	@%p12 bra 	$L__BB0_64;
	add.f32 	%f242, %f421, 0fBA800000;
	add.f32 	%f421, %f242, 0f39800000;
	setp.lt.s64 	%p13, %rd11, 1;
	@%p13 bra 	$L__BB0_64;
	add.f32 	%f243, %f421, 0fBA000000;
	add.f32 	%f421, %f243, 0f39000000;
	setp.lt.s64 	%p14, %rd12, 1;
	@%p14 bra 	$L__BB0_64;
	add.f32 	%f244, %f421, 0fB9800000;
	add.f32 	%f421, %f244, 0f38800000;
	setp.lt.s64 	%p15, %rd13, 1;
	@%p15 bra 	$L__BB0_64;
	add.f32 	%f245, %f421, 0fB9000000;
	add.f32 	%f421, %f245, 0f38000000;
	setp.lt.s64 	%p16, %rd14, 1;
	@%p16 bra 	$L__BB0_64;
	add.f32 	%f246, %f421, 0fB8800000;
	add.f32 	%f421, %f246, 0f37800000;
	setp.lt.s64 	%p17, %rd15, 1;
	@%p17 bra 	$L__BB0_64;
	add.f32 	%f247, %f421, 0fB8000000;
	add.f32 	%f421, %f247, 0f37000000;
	setp.lt.s64 	%p18, %rd16, 1;
	@%p18 bra 	$L__BB0_64;
	add.f32 	%f248, %f421, 0fB7800000;
	add.f32 	%f421, %f248, 0f36800000;
	setp.lt.s64 	%p19, %rd17, 1;
	@%p19 bra 	$L__BB0_64;
	add.f32 	%f249, %f421, 0fB7000000;
	add.f32 	%f421, %f249, 0f36000000;
	setp.lt.s64 	%p20, %rd18, 1;
	@%p20 bra 	$L__BB0_64;
	add.f32 	%f250, %f421, 0fB6800000;
	add.f32 	%f421, %f250, 0f35800000;
	setp.lt.s64 	%p21, %rd19, 1;
	@%p21 bra 	$L__BB0_64;
	add.f32 	%f251, %f421, 0fB6000000;
	add.f32 	%f421, %f251, 0f35000000;
	setp.lt.s64 	%p22, %rd20, 1;
	@%p22 bra 	$L__BB0_64;
	add.f32 	%f252, %f421, 0fB5800000;
	add.f32 	%f421, %f252, 0f34800000;
	setp.lt.s64 	%p23, %rd21, 1;
	@%p23 bra 	$L__BB0_64;
	add.f32 	%f253, %f421, 0fB5000000;
	add.f32 	%f421, %f253, 0f34000000;
	setp.lt.s64 	%p24, %rd22, 1;
	@%p24 bra 	$L__BB0_64;
	add.f32 	%f254, %f421, 0fB4800000;
	add.f32 	%f421, %f254, 0f33800000;
	setp.lt.s64 	%p25, %rd23, 1;
	@%p25 bra 	$L__BB0_64;
	add.f32 	%f255, %f421, 0fB4000000;
	add.f32 	%f421, %f255, 0f33000000;
	setp.lt.s64 	%p26, %rd24, 1;
	@%p26 bra 	$L__BB0_64;
	add.f32 	%f256, %f421, 0fB3800000;
	add.f32 	%f421, %f256, 0f32800000;
	setp.lt.s64 	%p27, %rd25, 1;
	@%p27 bra 	$L__BB0_64;
	add.f32 	%f257, %f421, 0fB3000000;
	add.f32 	%f421, %f257, 0f32000000;
	setp.lt.s64 	%p28, %rd26, 1;
	@%p28 bra 	$L__BB0_64;
	add.f32 	%f258, %f421, 0fB2800000;
	add.f32 	%f421, %f258, 0f31800000;
	setp.lt.s64 	%p29, %rd27, 1;
	@%p29 bra 	$L__BB0_64;
	add.f32 	%f259, %f421, 0fB2000000;
	add.f32 	%f421, %f259, 0f31000000;
	setp.lt.s64 	%p30, %rd28, 1;
	@%p30 bra 	$L__BB0_64;
	add.f32 	%f260, %f421, 0fB1800000;
	add.f32 	%f421, %f260, 0f30800000;
	setp.lt.s64 	%p31, %rd29, 1;
	@%p31 bra 	$L__BB0_64;
	add.f32 	%f261, %f421, 0fB1000000;
	add.f32 	%f421, %f261, 0f30000000;
	setp.lt.s64 	%p32, %rd30, 1;
	@%p32 bra 	$L__BB0_64;
	add.f32 	%f262, %f421, 0fB0800000;
	add.f32 	%f421, %f262, 0f2F800000;
	setp.lt.s64 	%p33, %rd31, 1;
	@%p33 bra 	$L__BB0_64;
	add.f32 	%f263, %f421, 0fB0000000;
	add.f32 	%f421, %f263, 0f2F000000;
	setp.lt.s32 	%p34, %r1, 1;
	@%p34 bra 	$L__BB0_64;
	add.f32 	%f264, %f421, 0fAF800000;
	add.f32 	%f421, %f264, 0f2E800000;
	setp.lt.s32 	%p35, %r2, 1;
	@%p35 bra 	$L__BB0_64;
	add.f32 	%f265, %f421, 0fAF000000;
	add.f32 	%f421, %f265, 0f2E000000;
	setp.lt.s32 	%p36, %r3, 1;
	@%p36 bra 	$L__BB0_64;
	add.f32 	%f266, %f421, 0fAE800000;
	add.f32 	%f421, %f266, 0f2D800000;
	setp.lt.s32 	%p37, %r4, 1;
	@%p37 bra 	$L__BB0_64;
	add.f32 	%f267, %f421, 0fAE000000;
	add.f32 	%f421, %f267, 0f2D000000;
	setp.lt.s32 	%p38, %r5, 1;
	@%p38 bra 	$L__BB0_64;
	add.f32 	%f268, %f421, 0fAD800000;
	add.f32 	%f421, %f268, 0f2C800000;
	setp.lt.s32 	%p39, %r6, 1;
	@%p39 bra 	$L__BB0_64;
	add.f32 	%f269, %f421, 0fAD000000;
	add.f32 	%f421, %f269, 0f2C000000;
	setp.lt.s32 	%p40, %r7, 1;
	@%p40 bra 	$L__BB0_64;
	add.f32 	%f270, %f421, 0fAC800000;
	add.f32 	%f421, %f270, 0f2B800000;
	setp.lt.s32 	%p41, %r8, 1;
	@%p41 bra 	$L__BB0_64;
	add.f32 	%f271, %f421, 0fAC000000;
	add.f32 	%f421, %f271, 0f2B000000;
	setp.lt.s32 	%p42, %r9, 1;
	@%p42 bra 	$L__BB0_64;
	add.f32 	%f272, %f421, 0fAB800000;
	add.f32 	%f421, %f272, 0f2A800000;
	setp.lt.s32 	%p43, %r10, 1;
	@%p43 bra 	$L__BB0_64;
	add.f32 	%f273, %f421, 0fAB000000;
	add.f32 	%f421, %f273, 0f2A000000;
	setp.lt.s32 	%p44, %r11, 1;
	@%p44 bra 	$L__BB0_64;
	add.f32 	%f274, %f421, 0fAA800000;
	add.f32 	%f421, %f274, 0f29800000;
	setp.lt.s32 	%p45, %r12, 1;
	@%p45 bra 	$L__BB0_64;
	add.f32 	%f275, %f421, 0fAA000000;
	add.f32 	%f421, %f275, 0f29000000;
	setp.lt.s32 	%p46, %r13, 1;
	@%p46 bra 	$L__BB0_64;
	add.f32 	%f276, %f421, 0fA9800000;
	add.f32 	%f421, %f276, 0f28800000;
	setp.lt.s32 	%p47, %r14, 1;
	@%p47 bra 	$L__BB0_64;
	add.f32 	%f277, %f421, 0fA9000000;
	add.f32 	%f421, %f277, 0f28000000;
	setp.lt.s32 	%p48, %r15, 1;
	@%p48 bra 	$L__BB0_64;
	add.f32 	%f278, %f421, 0fA8800000;
	add.f32 	%f421, %f278, 0f27800000;
	setp.lt.s32 	%p49, %r16, 1;
	@%p49 bra 	$L__BB0_64;
	add.f32 	%f279, %f421, 0fA8000000;
	add.f32 	%f421, %f279, 0f27000000;
	setp.lt.s16 	%p50, %rs1, 1;
	@%p50 bra 	$L__BB0_64;
	add.f32 	%f280, %f421, 0fA7800000;
	add.f32 	%f421, %f280, 0f26800000;
	setp.lt.s16 	%p51, %rs2, 1;
	@%p51 bra 	$L__BB0_64;
	add.f32 	%f281, %f421, 0fA7000000;
	add.f32 	%f421, %f281, 0f26000000;
	setp.lt.s16 	%p52, %rs3, 1;
	@%p52 bra 	$L__BB0_64;
	add.f32 	%f282, %f421, 0fA6800000;
	add.f32 	%f421, %f282, 0f25800000;
	setp.lt.s16 	%p53, %rs4, 1;
	@%p53 bra 	$L__BB0_64;
	add.f32 	%f283, %f421, 0fA6000000;
	add.f32 	%f421, %f283, 0f25000000;
	setp.lt.s16 	%p54, %rs5, 1;
	@%p54 bra 	$L__BB0_64;
	add.f32 	%f284, %f421, 0fA5800000;
	add.f32 	%f421, %f284, 0f24800000;
	setp.lt.s16 	%p55, %rs6, 1;
	@%p55 bra 	$L__BB0_64;
	add.f32 	%f285, %f421, 0fA5000000;
	add.f32 	%f421, %f285, 0f24000000;
	setp.lt.s16 	%p56, %rs7, 1;
	@%p56 bra 	$L__BB0_64;
	add.f32 	%f286, %f421, 0fA4800000;
	add.f32 	%f421, %f286, 0f23800000;
	setp.lt.s16 	%p57, %rs8, 1;
	@%p57 bra 	$L__BB0_64;
	add.f32 	%f287, %f421, 0fA4000000;
	add.f32 	%f421, %f287, 0f23000000;
	setp.lt.s16 	%p58, %rs9, 1;
	@%p58 bra 	$L__BB0_64;
	add.f32 	%f288, %f421, 0fA3800000;
	add.f32 	%f421, %f288, 0f22800000;
	setp.lt.s16 	%p59, %rs10, 1;
	@%p59 bra 	$L__BB0_64;
	add.f32 	%f289, %f421, 0fA3000000;
	add.f32 	%f421, %f289, 0f22000000;
	setp.lt.s16 	%p60, %rs11, 1;
	@%p60 bra 	$L__BB0_64;
	add.f32 	%f290, %f421, 0fA2800000;
	add.f32 	%f421, %f290, 0f21800000;
	setp.lt.s16 	%p61, %rs12, 1;
	@%p61 bra 	$L__BB0_64;
	add.f32 	%f291, %f421, 0fA2000000;
	add.f32 	%f421, %f291, 0f21000000;
	setp.lt.s16 	%p62, %rs13, 1;
	@%p62 bra 	$L__BB0_64;
	add.f32 	%f292, %f421, 0fA1800000;
	add.f32 	%f421, %f292, 0f20800000;
	setp.lt.s16 	%p63, %rs14, 1;
	@%p63 bra 	$L__BB0_64;
	add.f32 	%f293, %f421, 0fA1000000;
	add.f32 	%f294, %f293, 0f20000000;
	setp.lt.s16 	%p64, %rs15, 1;
	add.f32 	%f295, %f294, 0fA0800000;
	selp.f32 	%f421, %f294, %f295, %p64;
$L__BB0_64:
	ld.param.u64 	%rd585, [qmc_mapper_param_2];
	mov.u32 	%r131, %ctaid.x;
	mov.u32 	%r132, %ntid.x;
	mov.u32 	%r133, %tid.x;
	mad.lo.s32 	%r134, %r131, %r132, %r133;
	cvt.s64.s32 	%rd32, %r134;
	add.s64 	%rd33, %rd585, %rd32;
	mul.hi.s64 	%rd343, %rd33, 6148914691236517206;
	shr.u64 	%rd344, %rd343, 63;
	add.s64 	%rd345, %rd343, %rd344;
	mul.lo.s64 	%rd346, %rd345, 3;
	sub.s64 	%rd347, %rd33, %rd346;
	cvt.u32.u64 	%r135, %rd347;
	cvt.rn.f32.s32 	%f296, %r135;
	fma.rn.f32 	%f297, %f296, 0f3EAAAAAB, 0f00000000;
	mul.hi.s64 	%rd348, %rd345, 6148914691236517206;
	shr.u64 	%rd349, %rd348, 63;
	add.s64 	%rd350, %rd348, %rd349;
	mul.lo.s64 	%rd351, %rd350, 3;
	sub.s64 	%rd34, %rd345, %rd351;
	cvt.u32.u64 	%r136, %rd34;
	mul.hi.s64 	%rd352, %rd33, 2049638230412172402;
	shr.u64 	%rd353, %rd352, 63;
	add.s64 	%rd354, %rd352, %rd353;
	cvt.rn.f32.s32 	%f298, %r136;
	fma.rn.f32 	%f299, %f298, 0f3DE38E39, %f297;
	mul.hi.s64 	%rd355, %rd354, 6148914691236517206;
	shr.u64 	%rd356, %rd355, 63;
	add.s64 	%rd357, %rd355, %rd356;
	mul.lo.s64 	%rd358, %rd357, 3;
	sub.s64 	%rd35, %rd354, %rd358;
	cvt.u32.u64 	%r137, %rd35;
	mul.hi.s64 	%rd359, %rd33, 683212743470724134;
	shr.u64 	%rd360, %rd359, 63;
	add.s64 	%rd361, %rd359, %rd360;
	cvt.rn.f32.s32 	%f300, %r137;
	fma.rn.f32 	%f301, %f300, 0f3D17B426, %f299;
	mul.hi.s64 	%rd362, %rd361, 6148914691236517206;
	shr.u64 	%rd363, %rd362, 63;
	add.s64 	%rd364, %rd362, %rd363;
	mul.lo.s64 	%rd365, %rd364, 3;
	sub.s64 	%rd36, %rd361, %rd365;
	cvt.u32.u64 	%r138, %rd36;
	mul.hi.s64 	%rd366, %rd33, 7287602597021057429;
	shr.u64 	%rd367, %rd366, 63;
	shr.s64 	%rd368, %rd366, 5;
	add.s64 	%rd369, %rd368, %rd367;
	cvt.rn.f32.s32 	%f302, %r138;
	fma.rn.f32 	%f303, %f302, 0f3C4A4588, %f301;
	mul.hi.s64 	%rd370, %rd369, 6148914691236517206;
	shr.u64 	%rd371, %rd370, 63;
	add.s64 	%rd372, %rd370, %rd371;
	mul.lo.s64 	%rd373, %rd372, 3;
	sub.s64 	%rd37, %rd369, %rd373;
	cvt.u32.u64 	%r139, %rd37;
	mul.hi.s64 	%rd374, %rd33, -8729940611014808377;
	add.s64 	%rd375, %rd374, %rd33;
	shr.u64 	%rd376, %rd375, 63;
	shr.s64 	%rd377, %rd375, 7;
	add.s64 	%rd378, %rd377, %rd376;
	cvt.rn.f32.s32 	%f304, %r139;
	fma.rn.f32 	%f305, %f304, 0f3B86D905, %f303;
	mul.hi.s64 	%rd379, %rd378, 6148914691236517206;
	shr.u64 	%rd380, %rd379, 63;
	add.s64 	%rd381, %rd379, %rd380;
	mul.lo.s64 	%rd382, %rd381, 3;
	sub.s64 	%rd38, %rd378, %rd382;
	cvt.u32.u64 	%r140, %rd38;
	mul.hi.s64 	%rd383, %rd33, 3238934487564914413;
	shr.u64 	%rd384, %rd383, 63;
	shr.s64 	%rd385, %rd383, 7;
	add.s64 	%rd386, %rd385, %rd384;
	cvt.rn.f32.s32 	%f306, %r140;
	fma.rn.f32 	%f307, %f306, 0f3AB3CC07, %f305;
	mul.hi.s64 	%rd387, %rd386, 6148914691236517206;
	shr.u64 	%rd388, %rd387, 63;
	add.s64 	%rd389, %rd387, %rd388;
	mul.lo.s64 	%rd390, %rd389, 3;
	sub.s64 	%rd39, %rd386, %rd390;
	cvt.u32.u64 	%r141, %rd39;
	mul.hi.s64 	%rd391, %rd33, 4318579316753219217;
	shr.u64 	%rd392, %rd391, 63;
	shr.s64 	%rd393, %rd391, 9;
	add.s64 	%rd394, %rd393, %rd392;
	cvt.rn.f32.s32 	%f308, %r141;
	fma.rn.f32 	%f309, %f308, 0f39EFBAB4, %f307;
	mul.hi.s64 	%rd395, %rd394, 6148914691236517206;
	shr.u64 	%rd396, %rd395, 63;
	add.s64 	%rd397, %rd395, %rd396;
	mul.lo.s64 	%rd398, %rd397, 3;
	sub.s64 	%rd40, %rd394, %rd398;
	cvt.u32.u64 	%r142, %rd40;
	mul.hi.s64 	%rd399, %rd33, 1439526438917739739;
	shr.u64 	%rd400, %rd399, 63;
	shr.s64 	%rd401, %rd399, 9;
	add.s64 	%rd402, %rd401, %rd400;
	cvt.rn.f32.s32 	%f310, %r142;
	fma.rn.f32 	%f311, %f310, 0f391FD1CD, %f309;
	mul.hi.s64 	%rd403, %rd402, 6148914691236517206;
	shr.u64 	%rd404, %rd403, 63;
	add.s64 	%rd405, %rd403, %rd404;
	mul.lo.s64 	%rd406, %rd405, 3;
	sub.s64 	%rd41, %rd402, %rd406;
	cvt.u32.u64 	%r143, %rd41;
	mul.hi.s64 	%rd407, %rd33, 3838737170447305971;
	shr.u64 	%rd408, %rd407, 63;
	shr.s64 	%rd409, %rd407, 12;
	add.s64 	%rd410, %rd409, %rd408;
	cvt.rn.f32.s32 	%f312, %r143;
	fma.rn.f32 	%f313, %f312, 0f385517BC, %f311;
	mul.hi.s64 	%rd411, %rd410, 6148914691236517206;
	shr.u64 	%rd412, %rd411, 63;
	add.s64 	%rd413, %rd411, %rd412;
	mul.lo.s64 	%rd414, %rd413, 3;
	sub.s64 	%rd42, %rd410, %rd414;
	cvt.u32.u64 	%r144, %rd42;
	mul.hi.s64 	%rd415, %rd33, 1279579056815768657;
	shr.u64 	%rd416, %rd415, 63;
	shr.s64 	%rd417, %rd415, 12;
	add.s64 	%rd418, %rd417, %rd416;
	cvt.rn.f32.s32 	%f314, %r144;
	fma.rn.f32 	%f315, %f314, 0f378E0FD3, %f313;
	mul.hi.s64 	%rd419, %rd418, 6148914691236517206;
	shr.u64 	%rd420, %rd419, 63;
	add.s64 	%rd421, %rd419, %rd420;
	mul.lo.s64 	%rd422, %rd421, 3;
	sub.s64 	%rd43, %rd418, %rd422;
	cvt.u32.u64 	%r145, %rd43;
	mul.hi.s64 	%rd423, %rd33, 3412210818175383085;
	shr.u64 	%rd424, %rd423, 63;
	shr.s64 	%rd425, %rd423, 15;
	add.s64 	%rd426, %rd425, %rd424;
	cvt.rn.f32.s32 	%f316, %r145;
	fma.rn.f32 	%f317, %f316, 0f36BD6A6F, %f315;
	mul.hi.s64 	%rd427, %rd426, 6148914691236517206;
	shr.u64 	%rd428, %rd427, 63;
	add.s64 	%rd429, %rd427, %rd428;
	mul.lo.s64 	%rd430, %rd429, 3;
	sub.s64 	%rd44, %rd426, %rd430;
	cvt.u32.u64 	%r146, %rd44;
	mul.hi.s64 	%rd431, %rd33, 9099228848467688227;
	shr.u64 	%rd432, %rd431, 63;
	shr.s64 	%rd433, %rd431, 18;
	add.s64 	%rd434, %rd433, %rd432;
	cvt.rn.f32.s32 	%f318, %r146;
	fma.rn.f32 	%f319, %f318, 0f35FC8DE9, %f317;
	mul.hi.s64 	%rd435, %rd434, 6148914691236517206;
	shr.u64 	%rd436, %rd435, 63;
	add.s64 	%rd437, %rd435, %rd436;
	mul.lo.s64 	%rd438, %rd437, 3;
	sub.s64 	%rd45, %rd434, %rd438;
	cvt.u32.u64 	%r147, %rd45;
	mul.hi.s64 	%rd439, %rd33, 6066152565645125485;
	shr.u64 	%rd440, %rd439, 63;
	shr.s64 	%rd441, %rd439, 19;
	add.s64 	%rd442, %rd441, %rd440;
	cvt.rn.f32.s32 	%f320, %r147;
	fma.rn.f32 	%f321, %f320, 0f35285E9B, %f319;
	mul.hi.s64 	%rd443, %rd442, 6148914691236517206;
	shr.u64 	%rd444, %rd443, 63;
	add.s64 	%rd445, %rd443, %rd444;
	mul.lo.s64 	%rd446, %rd445, 3;
	sub.s64 	%rd46, %rd442, %rd446;
	cvt.u32.u64 	%r148, %rd46;
	mul.hi.s64 	%rd447, %rd33, 8088203420860167313;
	shr.u64 	%rd448, %rd447, 63;
	shr.s64 	%rd449, %rd447, 21;
	add.s64 	%rd450, %rd449, %rd448;
	cvt.rn.f32.s32 	%f322, %r148;
	fma.rn.f32 	%f323, %f322, 0f34607E24, %f321;
	mul.hi.s64 	%rd451, %rd450, 6148914691236517206;
	shr.u64 	%rd452, %rd451, 63;
	add.s64 	%rd453, %rd451, %rd452;
	mul.lo.s64 	%rd454, %rd453, 3;
	sub.s64 	%rd47, %rd450, %rd454;
	cvt.u32.u64 	%r149, %rd47;
	mul.hi.s64 	%rd455, %rd33, -7662472845895995199;
	add.s64 	%rd456, %rd455, %rd33;
	shr.u64 	%rd457, %rd456, 63;
	shr.s64 	%rd458, %rd456, 23;
	add.s64 	%rd459, %rd458, %rd457;
	cvt.rn.f32.s32 	%f324, %r149;
	fma.rn.f32 	%f325, %f324, 0f3395A96D, %f323;
	mul.hi.s64 	%rd460, %rd459, 6148914691236517206;
	shr.u64 	%rd461, %rd460, 63;
	add.s64 	%rd462, %rd460, %rd461;
	mul.lo.s64 	%rd463, %rd462, 3;
	sub.s64 	%rd48, %rd459, %rd463;
	cvt.u32.u64 	%r150, %rd48;
	mul.hi.s64 	%rd464, %rd33, 3594757075937852139;
	shr.u64 	%rd465, %rd464, 63;
	shr.s64 	%rd466, %rd464, 23;
	add.s64 	%rd467, %rd466, %rd465;
	cvt.rn.f32.s32 	%f326, %r150;
	fma.rn.f32 	%f327, %f326, 0f32C78C91, %f325;
	mul.hi.s64 	%rd468, %rd467, 6148914691236517206;
	shr.u64 	%rd469, %rd468, 63;
	add.s64 	%rd470, %rd468, %rd469;
	mul.lo.s64 	%rd471, %rd470, 3;
	sub.s64 	%rd49, %rd467, %rd471;
	cvt.u32.u64 	%r151, %rd49;
	mul.hi.s64 	%rd472, %rd33, 1198252358645950713;
	shr.u64 	%rd473, %rd472, 63;
	shr.s64 	%rd474, %rd472, 23;
	add.s64 	%rd475, %rd474, %rd473;
	cvt.rn.f32.s32 	%f328, %r151;
	fma.rn.f32 	%f329, %f328, 0f32050861, %f327;
	mul.hi.s64 	%rd476, %rd475, 6148914691236517206;
	shr.u64 	%rd477, %rd476, 63;
	add.s64 	%rd478, %rd476, %rd477;
	mul.lo.s64 	%rd479, %rd478, 3;
	sub.s64 	%rd50, %rd475, %rd479;
	cvt.u32.u64 	%r152, %rd50;
	mul.hi.s64 	%rd480, %rd33, 399417452881983571;
	shr.u64 	%rd481, %rd480, 63;
	shr.s64 	%rd482, %rd480, 23;
	add.s64 	%rd483, %rd482, %rd481;
	cvt.rn.f32.s32 	%f330, %r152;
	fma.rn.f32 	%f331, %f330, 0f31316081, %f329;
	mul.hi.s64 	%rd484, %rd483, 6148914691236517206;
	shr.u64 	%rd485, %rd484, 63;
	add.s64 	%rd486, %rd484, %rd485;
	mul.lo.s64 	%rd487, %rd486, 3;
	sub.s64 	%rd51, %rd483, %rd487;
	cvt.u32.u64 	%r153, %rd51;
	mul.hi.s64 	%rd488, %rd33, 4260452830741158091;
	shr.u64 	%rd489, %rd488, 63;
	shr.s64 	%rd490, %rd488, 28;
	add.s64 	%rd491, %rd490, %rd489;
	cvt.rn.f32.s32 	%f332, %r153;
	fma.rn.f32 	%f333, %f332, 0f306C80AC, %f331;
	mul.hi.s64 	%rd492, %rd491, 6148914691236517206;
	shr.u64 	%rd493, %rd492, 63;
	add.s64 	%rd494, %rd492, %rd493;
	mul.lo.s64 	%rd495, %rd494, 3;
	sub.s64 	%rd52, %rd491, %rd495;
	cvt.u32.u64 	%r154, %rd52;
	mul.hi.s64 	%rd496, %rd33, 5680603774321544121;
	shr.u64 	%rd497, %rd496, 63;
	shr.s64 	%rd498, %rd496, 30;
	add.s64 	%rd499, %rd498, %rd497;
	cvt.rn.f32.s32 	%f334, %r154;
	fma.rn.f32 	%f335, %f334, 0f2F9DAB1D, %f333;
	mul.hi.s64 	%rd500, %rd499, 6148914691236517206;
	shr.u64 	%rd501, %rd500, 63;
	add.s64 	%rd502, %rd500, %rd501;
	mul.lo.s64 	%rd503, %rd502, 3;
	sub.s64 	%rd53, %rd499, %rd503;
	cvt.u32.u64 	%r155, %rd53;
	mul.hi.s64 	%rd504, %rd33, 1893534591440514707;
	shr.s64 	%rd505, %rd504, 30;
	shr.u64 	%rd506, %rd504, 63;
	cvt.rn.f32.s32 	%f336, %r155;
	fma.rn.f32 	%f337, %f336, 0f2ED2397C, %f335;
	cvt.u32.u64 	%r156, %rd506;
	cvt.u32.u64 	%r157, %rd505;
	add.s32 	%r158, %r157, %r156;
	mul.hi.s32 	%r159, %r158, 1431655766;
	shr.u32 	%r160, %r159, 31;
	add.s32 	%r161, %r159, %r160;
	mul.lo.s32 	%r162, %r161, 3;
	sub.s32 	%r17, %r158, %r162;
	mul.hi.s64 	%rd507, %rd33, -8347892919360139845;
	add.s64 	%rd508, %rd507, %rd33;
	shr.s64 	%rd509, %rd508, 34;
	shr.u64 	%rd510, %rd508, 63;
	cvt.rn.f32.s32 	%f338, %r17;
	fma.rn.f32 	%f339, %f338, 0f2E0C2653, %f337;
	cvt.u32.u64 	%r163, %rd510;
	cvt.u32.u64 	%r164, %rd509;
	add.s32 	%r165, %r164, %r163;
	mul.hi.s32 	%r166, %r165, 1431655766;
	shr.u32 	%r167, %r166, 31;
	add.s32 	%r168, %r166, %r167;
	mul.lo.s32 	%r169, %r168, 3;
	sub.s32 	%r18, %r165, %r169;
	mul.hi.s64 	%rd511, %rd33, -4981609201243669255;
	add.s64 	%rd512, %rd511, %rd33;
	shr.s64 	%rd513, %rd512, 36;
	shr.u64 	%rd514, %rd512, 63;
	cvt.rn.f32.s32 	%f340, %r18;
	fma.rn.f32 	%f341, %f340, 0f2D3ADDC4, %f339;
	cvt.u32.u64 	%r170, %rd514;
	cvt.u32.u64 	%r171, %rd513;
	add.s32 	%r172, %r171, %r170;
	mul.hi.s32 	%r173, %r172, 1431655766;
	shr.u32 	%r174, %r173, 31;
	add.s32 	%r175, %r173, %r174;
	mul.lo.s32 	%r176, %r175, 3;
	sub.s32 	%r19, %r172, %r176;
	mul.hi.s64 	%rd515, %rd33, 4488378290821960787;
	shr.s64 	%rd516, %rd515, 36;
	shr.u64 	%rd517, %rd515, 63;
	cvt.rn.f32.s32 	%f342, %r19;
	fma.rn.f32 	%f343, %f342, 0f2C7927B0, %f341;
	cvt.u32.u64 	%r177, %rd517;
	cvt.u32.u64 	%r178, %rd516;
	add.s32 	%r179, %r178, %r177;
	mul.hi.s32 	%r180, %r179, 1431655766;
	shr.u32 	%r181, %r180, 31;
	add.s32 	%r182, %r180, %r181;
	mul.lo.s32 	%r183, %r182, 3;
	sub.s32 	%r20, %r179, %r183;
	mul.hi.s64 	%rd518, %rd33, -6477735298184322851;
	add.s64 	%rd519, %rd518, %rd33;
	shr.s64 	%rd520, %rd519, 39;
	shr.u64 	%rd521, %rd519, 63;
	cvt.rn.f32.s32 	%f344, %r20;
	fma.rn.f32 	%f345, %f344, 0f2BA61A75, %f343;
	cvt.u32.u64 	%r184, %rd521;
	cvt.u32.u64 	%r185, %rd520;
	add.s32 	%r186, %r185, %r184;
	mul.hi.s32 	%r187, %r186, 1431655766;
	shr.u32 	%r188, %r187, 31;
	add.s32 	%r189, %r187, %r188;
	mul.lo.s32 	%r190, %r189, 3;
	sub.s32 	%r21, %r186, %r190;
	mul.hi.s64 	%rd522, %rd33, -2488065706342579929;
	add.s64 	%rd523, %rd522, %rd33;
	shr.s64 	%rd524, %rd523, 41;
	shr.u64 	%rd525, %rd523, 63;
	cvt.rn.f32.s32 	%f346, %r21;
	fma.rn.f32 	%f347, %f346, 0f2ADD789C, %f345;
	cvt.u32.u64 	%r191, %rd525;
	cvt.u32.u64 	%r192, %rd524;
	add.s32 	%r193, %r192, %r191;
	mul.hi.s32 	%r194, %r193, 1431655766;
	shr.u32 	%r195, %r194, 31;
	add.s32 	%r196, %r194, %r195;
	mul.lo.s32 	%r197, %r196, 3;
	sub.s32 	%r22, %r193, %r197;
	mul.hi.s64 	%rd526, %rd33, -7807625162131570491;
	add.s64 	%rd527, %rd526, %rd33;
	shr.s64 	%rd528, %rd527, 42;
	shr.u64 	%rd529, %rd527, 63;
	cvt.rn.f32.s32 	%f348, %r22;
	fma.rn.f32 	%f349, %f348, 0f2A13A5BD, %f347;
	cvt.u32.u64 	%r198, %rd529;
	cvt.u32.u64 	%r199, %rd528;
	add.s32 	%r200, %r199, %r198;
	mul.hi.s32 	%r201, %r200, 1431655766;
	shr.u32 	%r202, %r201, 31;
	add.s32 	%r203, %r201, %r202;
	mul.lo.s32 	%r204, %r203, 3;
	sub.s32 	%r23, %r200, %r204;
	mul.hi.s64 	%rd530, %rd33, -4261252191605576783;
	add.s64 	%rd531, %rd530, %rd33;
	shr.s64 	%rd532, %rd531, 44;
	shr.u64 	%rd533, %rd531, 63;
	cvt.rn.f32.s32 	%f350, %r23;
	fma.rn.f32 	%f351, %f350, 0f2944DCFC, %f349;
	cvt.u32.u64 	%r205, %rd533;
	cvt.u32.u64 	%r206, %rd532;
	add.s32 	%r207, %r206, %r205;
	mul.hi.s32 	%r208, %r207, 1431655766;
	shr.u32 	%r209, %r208, 31;
	add.s32 	%r210, %r208, %r209;
	mul.lo.s32 	%r211, %r210, 3;
	sub.s32 	%r24, %r207, %r211;
	mul.hi.s64 	%rd534, %rd33, -8989749485640235061;
	add.s64 	%rd535, %rd534, %rd33;
	shr.s64 	%rd536, %rd535, 45;
	shr.u64 	%rd537, %rd535, 63;
	cvt.rn.f32.s32 	%f352, %r24;
	fma.rn.f32 	%f353, %f352, 0f28833DFD, %f351;
	cvt.u32.u64 	%r212, %rd537;
	cvt.u32.u64 	%r213, %rd536;
	add.s32 	%r214, %r213, %r212;
	mul.hi.s32 	%r215, %r214, 1431655766;
	shr.u32 	%r216, %r215, 31;
	add.s32 	%r217, %r215, %r216;
	mul.lo.s32 	%r218, %r217, 3;
	sub.s32 	%r25, %r214, %r218;
	mul.hi.s64 	%rd538, %rd33, -5837417956283796209;
	add.s64 	%rd539, %rd538, %rd33;
	shr.s64 	%rd540, %rd539, 47;
	shr.u64 	%rd541, %rd539, 63;
	cvt.rn.f32.s32 	%f354, %r25;
	fma.rn.f32 	%f355, %f354, 0f27AEFD51, %f353;
	cvt.u32.u64 	%r219, %rd541;
	cvt.u32.u64 	%r220, %rd540;
	add.s32 	%r221, %r220, %r219;
	mul.hi.s32 	%r222, %r221, 1431655766;
	shr.u32 	%r223, %r222, 31;
	add.s32 	%r224, %r222, %r223;
	mul.lo.s32 	%r225, %r224, 3;
	sub.s32 	%r26, %r221, %r225;
	mul.hi.s64 	%rd542, %rd33, 8406217411617170271;
	shr.u64 	%rd543, %rd542, 63;
	shr.u64 	%rd544, %rd542, 48;
	add.s64 	%rd545, %rd544, %rd543;
	cvt.rn.f32.s32 	%f356, %r26;
	fma.rn.f32 	%f357, %f356, 0f26E951C1, %f355;
	cvt.u16.u64 	%rs92, %rd545;
	mul.hi.s16 	%rs93, %rs92, 21846;
	shr.u16 	%rs94, %rs93, 15;
	add.s16 	%rs95, %rs93, %rs94;
	mul.lo.s16 	%rs96, %rs95, 3;
	sub.s16 	%rs16, %rs92, %rs96;
	mul.hi.s64 	%rd546, %rd33, 2802072470539056757;
	shr.u64 	%rd547, %rd546, 63;
	shr.u64 	%rd548, %rd546, 48;
	add.s64 	%rd549, %rd548, %rd547;
	cvt.rn.f32.s16 	%f358, %rs16;
	fma.rn.f32 	%f359, %f358, 0f261B8BD6, %f357;
	cvt.u16.u64 	%rs97, %rd549;
	mul.hi.s16 	%rs98, %rs97, 21846;
	shr.u16 	%rs99, %rs98, 15;
	add.s16 	%rs100, %rs98, %rs99;
	mul.lo.s16 	%rs101, %rs100, 3;
	sub.s16 	%rs17, %rs97, %rs101;
	mul.hi.s64 	%rd550, %rd33, 7472193254770818019;
	shr.u64 	%rd551, %rd550, 63;
	shr.s64 	%rd552, %rd550, 51;
	add.s64 	%rd553, %rd552, %rd551;
	cvt.rn.f32.s16 	%f360, %rs17;
	fma.rn.f32 	%f361, %f360, 0f254F651D, %f359;
	cvt.u16.u64 	%rs102, %rd553;
	mul.hi.s16 	%rs103, %rs102, 21846;
	shr.u16 	%rs104, %rs103, 15;
	add.s16 	%rs105, %rs103, %rs104;
	mul.lo.s16 	%rs106, %rs105, 3;
	sub.s16 	%rs18, %rs102, %rs106;
	mul.hi.s64 	%rd554, %rd33, -8483819734015127591;
	add.s64 	%rd555, %rd554, %rd33;
	shr.u64 	%rd556, %rd555, 63;
	shr.s64 	%rd557, %rd555, 53;
	add.s64 	%rd558, %rd557, %rd556;
	cvt.rn.f32.s16 	%f362, %rs18;
	fma.rn.f32 	%f363, %f362, 0f248A4369, %f361;
	cvt.u16.u64 	%rs107, %rd558;
	mul.hi.s16 	%rs108, %rs107, 21846;
	shr.u16 	%rs109, %rs108, 15;
	add.s16 	%rs110, %rs108, %rs109;
	mul.lo.s16 	%rs111, %rs110, 3;
	sub.s16 	%rs19, %rs107, %rs111;
	mul.hi.s64 	%rd559, %rd33, -5162844954116986249;
	add.s64 	%rd560, %rd559, %rd33;
	shr.u64 	%rd561, %rd560, 63;
	shr.s64 	%rd562, %rd560, 55;
	add.s64 	%rd563, %rd562, %rd561;
	cvt.rn.f32.s16 	%f364, %rs19;
	fma.rn.f32 	%f365, %f364, 0f23B859E1, %f363;
	cvt.u16.u64 	%rs112, %rd563;
	mul.hi.s16 	%rs113, %rs112, 21846;
	shr.u16 	%rs114, %rs113, 15;
	add.s16 	%rs115, %rs113, %rs114;
	mul.lo.s16 	%rs116, %rs115, 3;
	sub.s16 	%rs20, %rs112, %rs116;
	mul.hi.s64 	%rd564, %rd33, 4427966373197521789;
	shr.u64 	%rd565, %rd564, 63;
	shr.s64 	%rd566, %rd564, 55;
	add.s64 	%rd567, %rd566, %rd565;
	cvt.rn.f32.s16 	%f366, %rs20;
	fma.rn.f32 	%f367, %f366, 0f22F5CD2C, %f365;
	cvt.u16.u64 	%rs117, %rd567;
	mul.lo.s16 	%rs118, %rs117, 86;
	shr.u16 	%rs119, %rs118, 15;
	shr.u16 	%rs120, %rs118, 8;
	add.s16 	%rs121, %rs120, %rs119;
	mul.lo.s16 	%rs122, %rs121, 3;
	sub.s16 	%rs123, %rs117, %rs122;
	cvt.s16.s8 	%rs21, %rs123;
	mul.hi.s64 	%rd568, %rd33, -6638833745182826845;
	add.s64 	%rd569, %rd568, %rd33;
	shr.u64 	%rd570, %rd569, 63;
	shr.s64 	%rd571, %rd569, 58;
	add.s64 	%rd572, %rd571, %rd570;
	cvt.rn.f32.s16 	%f368, %rs21;
	fma.rn.f32 	%f369, %f368, 0f2223DE1D, %f367;
	cvt.u16.u64 	%rs124, %rd572;
	mul.lo.s16 	%rs125, %rs124, 86;
	shr.u16 	%rs126, %rs125, 15;
	shr.u16 	%rs127, %rs125, 8;
	add.s16 	%rs128, %rs127, %rs126;
	mul.lo.s16 	%rs129, %rs128, 3;
	sub.s16 	%rs130, %rs124, %rs129;
	cvt.s16.s8 	%rs22, %rs130;
	mul.hi.s64 	%rd573, %rd33, 3935970109508908257;
	shr.u64 	%rd574, %rd573, 63;
	shr.s64 	%rd575, %rd573, 58;
	add.s64 	%rd576, %rd575, %rd574;
	cvt.rn.f32.s16 	%f370, %rs22;
	fma.rn.f32 	%f371, %f370, 0f215A7D7C, %f369;
	cvt.u16.u64 	%rs131, %rd576;
	mul.lo.s16 	%rs132, %rs131, 86;
	shr.u16 	%rs133, %rs132, 15;
	shr.u16 	%rs134, %rs132, 8;
	add.s16 	%rs135, %rs134, %rs133;
	mul.lo.s16 	%rs136, %rs135, 3;
	sub.s16 	%rs137, %rs131, %rs136;
	cvt.s16.s8 	%rs23, %rs137;
	mul.hi.s64 	%rd577, %rd33, 1311990036502969419;
	shr.s64 	%rd578, %rd577, 58;
	shr.u64 	%rd579, %rd577, 63;
	cvt.rn.f32.s16 	%f372, %rs23;
	fma.rn.f32 	%f373, %f372, 0f2091A8FD, %f371;
	cvt.u32.u64 	%r226, %rd579;
	cvt.u32.u64 	%r227, %rd578;
	add.s32 	%r228, %r227, %r226;
	cvt.rn.f32.s32 	%f374, %r228;
	fma.rn.f32 	%f375, %f374, 0f1FC236A7, %f373;
	add.f32 	%f422, %f375, 0f3EAAAAAB;
	setp.lt.s64 	%p65, %rd347, 2;
	@%p65 bra 	$L__BB0_104;
	add.f32 	%f376, %f422, 0fBF800000;
	add.f32 	%f422, %f376, 0f3DE38E39;
	setp.lt.s64 	%p66, %rd34, 2;
	@%p66 bra 	$L__BB0_104;
	add.f32 	%f377, %f422, 0fBEAAAAAB;
	add.f32 	%f422, %f377, 0f3D17B426;
	setp.lt.s64 	%p67, %rd35, 2;
	@%p67 bra 	$L__BB0_104;
	add.f32 	%f378, %f422, 0fBDE38E39;
	add.f32 	%f422, %f378, 0f3C4A4588;
	setp.lt.s64 	%p68, %rd36, 2;
	@%p68 bra 	$L__BB0_104;
	add.f32 	%f379, %f422, 0fBD17B426;
	add.f32 	%f422, %f379, 0f3B86D905;
	setp.lt.s64 	%p69, %rd37, 2;
	@%p69 bra 	$L__BB0_104;
	add.f32 	%f380, %f422, 0fBC4A4588;
	add.f32 	%f422, %f380, 0f3AB3CC07;
	setp.lt.s64 	%p70, %rd38, 2;
	@%p70 bra 	$L__BB0_104;
	add.f32 	%f381, %f422, 0fBB86D905;
	add.f32 	%f422, %f381, 0f39EFBAB4;
	setp.lt.s64 	%p71, %rd39, 2;
	@%p71 bra 	$L__BB0_104;
	add.f32 	%f382, %f422, 0fBAB3CC07;
	add.f32 	%f422, %f382, 0f391FD1CD;
	setp.lt.s64 	%p72, %rd40, 2;
	@%p72 bra 	$L__BB0_104;
	add.f32 	%f383, %f422, 0fB9EFBAB4;
	add.f32 	%f422, %f383, 0f385517BC;
	setp.lt.s64 	%p73, %rd41, 2;
	@%p73 bra 	$L__BB0_104;
	add.f32 	%f384, %f422, 0fB91FD1CD;
	add.f32 	%f422, %f384, 0f378E0FD3;
	setp.lt.s64 	%p74, %rd42, 2;
	@%p74 bra 	$L__BB0_104;
	add.f32 	%f385, %f422, 0fB85517BC;
	add.f32 	%f422, %f385, 0f36BD6A6F;
	setp.lt.s64 	%p75, %rd43, 2;
	@%p75 bra 	$L__BB0_104;
	add.f32 	%f386, %f422, 0fB78E0FD3;
	add.f32 	%f422, %f386, 0f35FC8DE9;
	setp.lt.s64 	%p76, %rd44, 2;
	@%p76 bra 	$L__BB0_104;
	add.f32 	%f387, %f422, 0fB6BD6A6F;
	add.f32 	%f422, %f387, 0f35285E9B;
	setp.lt.s64 	%p77, %rd45, 2;
	@%p77 bra 	$L__BB0_104;
	add.f32 	%f388, %f422, 0fB5FC8DE9;
	add.f32 	%f422, %f388, 0f34607E24;
	setp.lt.s64 	%p78, %rd46, 2;
	@%p78 bra 	$L__BB0_104;
	add.f32 	%f389, %f422, 0fB5285E9B;
	add.f32 	%f422, %f389, 0f3395A96D;
	setp.lt.s64 	%p79, %rd47, 2;
	@%p79 bra 	$L__BB0_104;
	add.f32 	%f390, %f422, 0fB4607E24;
	add.f32 	%f422, %f390, 0f32C78C91;
	setp.lt.s64 	%p80, %rd48, 2;
	@%p80 bra 	$L__BB0_104;
	add.f32 	%f391, %f422, 0fB395A96D;
	add.f32 	%f422, %f391, 0f32050861;
	setp.lt.s64 	%p81, %rd49, 2;
	@%p81 bra 	$L__BB0_104;
	add.f32 	%f392, %f422, 0fB2C78C91;
	add.f32 	%f422, %f392, 0f31316081;
	setp.lt.s64 	%p82, %rd50, 2;
	@%p82 bra 	$L__BB0_104;
	add.f32 	%f393, %f422, 0fB2050861;
	add.f32 	%f422, %f393, 0f306C80AC;
	setp.lt.s64 	%p83, %rd51, 2;
	@%p83 bra 	$L__BB0_104;
	add.f32 	%f394, %f422, 0fB1316081;
	add.f32 	%f422, %f394, 0f2F9DAB1D;
	setp.lt.s64 	%p84, %rd52, 2;
	@%p84 bra 	$L__BB0_104;
	add.f32 	%f395, %f422, 0fB06C80AC;
	add.f32 	%f422, %f395, 0f2ED2397C;
	setp.lt.s64 	%p85, %rd53, 2;
	@%p85 bra 	$L__BB0_104;
	add.f32 	%f396, %f422, 0fAF9DAB1D;
	add.f32 	%f422, %f396, 0f2E0C2653;
	setp.lt.s32 	%p86, %r17, 2;
	@%p86 bra 	$L__BB0_104;
	add.f32 	%f397, %f422, 0fAED2397C;
	add.f32 	%f422, %f397, 0f2D3ADDC4;
	setp.lt.s32 	%p87, %r18, 2;
	@%p87 bra 	$L__BB0_104;
	add.f32 	%f398, %f422, 0fAE0C2653;
	add.f32 	%f422, %f398, 0f2C7927B0;
	setp.lt.s32 	%p88, %r19, 2;
	@%p88 bra 	$L__BB0_104;
	add.f32 	%f399, %f422, 0fAD3ADDC4;
	add.f32 	%f422, %f399, 0f2BA61A75;
	setp.lt.s32 	%p89, %r20, 2;
	@%p89 bra 	$L__BB0_104;
	add.f32 	%f400, %f422, 0fAC7927B0;
	add.f32 	%f422, %f400, 0f2ADD789C;
	setp.lt.s32 	%p90, %r21, 2;
	@%p90 bra 	$L__BB0_104;
	add.f32 	%f401, %f422, 0fABA61A75;
	add.f32 	%f422, %f401, 0f2A13A5BD;
	setp.lt.s32 	%p91, %r22, 2;
	@%p91 bra 	$L__BB0_104;
	add.f32 	%f402, %f422, 0fAADD789C;
	add.f32 	%f422, %f402, 0f2944DCFC;
	setp.lt.s32 	%p92, %r23, 2;
	@%p92 bra 	$L__BB0_104;
	add.f32 	%f403, %f422, 0fAA13A5BD;
	add.f32 	%f422, %f403, 0f28833DFD;
	setp.lt.s32 	%p93, %r24, 2;
	@%p93 bra 	$L__BB0_104;
	add.f32 	%f404, %f422, 0fA944DCFC;
	add.f32 	%f422, %f404, 0f27AEFD51;
	setp.lt.s32 	%p94, %r25, 2;
	@%p94 bra 	$L__BB0_104;
	add.f32 	%f405, %f422, 0fA8833DFD;
	add.f32 	%f422, %f405, 0f26E951C1;
	setp.lt.s32 	%p95, %r26, 2;
	@%p95 bra 	$L__BB0_104;
	add.f32 	%f406, %f422, 0fA7AEFD51;
	add.f32 	%f422, %f406, 0f261B8BD6;
	setp.lt.s16 	%p96, %rs16, 2;
	@%p96 bra 	$L__BB0_104;
	add.f32 	%f407, %f422, 0fA6E951C1;
	add.f32 	%f422, %f407, 0f254F651D;
	setp.lt.s16 	%p97, %rs17, 2;
	@%p97 bra 	$L__BB0_104;
	add.f32 	%f408, %f422, 0fA61B8BD6;
	add.f32 	%f422, %f408, 0f248A4369;
	setp.lt.s16 	%p98, %rs18, 2;
	@%p98 bra 	$L__BB0_104;
	add.f32 	%f409, %f422, 0fA54F651D;
	add.f32 	%f422, %f409, 0f23B859E1;
	setp.lt.s16 	%p99, %rs19, 2;
	@%p99 bra 	$L__BB0_104;
	add.f32 	%f410, %f422, 0fA48A4369;
	add.f32 	%f422, %f410, 0f22F5CD2C;
	setp.lt.s16 	%p100, %rs20, 2;
	@%p100 bra 	$L__BB0_104;
	add.f32 	%f411, %f422, 0fA3B859E1;
	add.f32 	%f422, %f411, 0f2223DE1D;
	setp.lt.s16 	%p101, %rs21, 2;
	@%p101 bra 	$L__BB0_104;
	add.f32 	%f412, %f422, 0fA2F5CD2C;
	add.f32 	%f422, %f412, 0f215A7D7C;
	setp.lt.s16 	%p102, %rs22, 2;
	@%p102 bra 	$L__BB0_104;
	add.f32 	%f413, %f422, 0fA223DE1D;
	add.f32 	%f422, %f413, 0f2091A8FD;
	setp.lt.s16 	%p103, %rs23, 2;
	@%p103 bra 	$L__BB0_104;
	add.f32 	%f414, %f422, 0fA15A7D7C;
	add.f32 	%f415, %f414, 0f1FC236A7;
	setp.lt.s64 	%p104, %rd33, 8105110306037952534;
	add.f32 	%f416, %f415, 0fA091A8FD;
	selp.f32 	%f422, %f415, %f416, %p104;
$L__BB0_104:
	ld.param.u64 	%rd583, [qmc_mapper_param_0];
	add.f32 	%f417, %f421, 0fBF000000;
	add.f32 	%f418, %f422, 0fBF000000;
	mul.f32 	%f419, %f418, %f418;
	fma.rn.f32 	%f420, %f417, %f417, %f419;
	setp.gt.f32 	%p105, %f420, 0f3E800000;
	selp.u16 	%rs138, 1, 0, %p105;
	cvta.to.global.u64 	%rd580, %rd583;
	shl.b64 	%rd581, %rd32, 1;
	add.s64 	%rd582, %rd580, %rd581;
	st.global.u16 	[%rd582], %rs138;
$L__BB0_105:
	ret;

}


// ===== COMPILED SASS (sm_100) =====

	.target	sm_100

	.elftype	@"ET_EXEC"


//--------------------- .note.nv.tkinfo           --------------------------
	.section	.note.nv.tkinfo,"",@"SHT_NOTE"
	.sectionflags	@"SHF_NOTE_NV_TKINFO"
	.tkinfo
        /*0018*/ 	.word	0x00000002
        /*0030*/ 	.string	""
        /*0030*/ 	.string	"ptxas"
        /*0030*/ 	.string	"Cuda compilation tools, release 13.0, V13.0.88"
        /*0030*/ 	.string	"Build cuda_13.0.r13.0/compiler.36424714_0"
        /*0030*/ 	.string	"-arch sm_100 -m 64 "



//--------------------- .note.nv.cuinfo           --------------------------
	.section	.note.nv.cuinfo,"",@"SHT_NOTE"
	.sectionflags	@"SHF_NOTE_NV_CUINFO"
        /*0018*/ 	.short	0x0002
        /*001a*/ 	.short	0x0064
        /*001c*/ 	.short	0x0082
	.zero		2


//--------------------- .nv.info                  --------------------------
	.section	.nv.info,"",@"SHT_CUDA_INFO"
	.align	4


	//----- nvinfo : EIATTR_REGCOUNT
	.align		4
        /*0000*/ 	.byte	0x04, 0x2f
        /*0002*/ 	.short	(.L_1 - .L_0)
	.align		4
.L_0:
        /*0004*/ 	.word	index@(qmc_mapper)
        /*0008*/ 	.word	0x00000080


	//----- nvinfo : EIATTR_FRAME_SIZE
	.align		4
.L_1:
        /*000c*/ 	.byte	0x04, 0x11
        /*000e*/ 	.short	(.L_3 - .L_2)
	.align		4
.L_2:
        /*0010*/ 	.word	index@(qmc_mapper)
        /*0014*/ 	.word	0x00000000


	//----- nvinfo : EIATTR_MIN_STACK_SIZE
	.align		4
.L_3:
        /*0018*/ 	.byte	0x04, 0x12
        /*001a*/ 	.short	(.L_5 - .L_4)
	.align		4
.L_4:
        /*001c*/ 	.word	index@(qmc_mapper)
        /*0020*/ 	.word	0x00000000
.L_5:


//--------------------- .nv.compat                --------------------------
	.section	.nv.compat,"",@"SHT_CUDA_COMPAT_INFO"
	.align	4
        /*0000*/ 	.byte	0x02, 0x09, 0x00, 0x00, 0x02, 0x02, 0x01, 0x00, 0x02, 0x05, 0x05, 0x00, 0x03, 0x07, 0x01, 0x01
        /*0010*/ 	.byte	0x02, 0x03, 0x00, 0x00, 0x02, 0x06, 0x01, 0x00, 0x04, 0x0b, 0x08, 0x00, 0x01, 0x00, 0x00, 0x00
        /*0020*/ 	.byte	0x00, 0x00, 0x00, 0x00


//--------------------- .nv.info.qmc_mapper       --------------------------
	.section	.nv.info.qmc_mapper,"",@"SHT_CUDA_INFO"
	.sectionflags	@""
	.align	4


	//----- nvinfo : EIATTR_CUDA_API_VERSION
	.align		4
        /*0000*/ 	.byte	0x04, 0x37
        /*0002*/ 	.short	(.L_7 - .L_6)
.L_6:
        /*0004*/ 	.word	0x00000082


	//----- nvinfo : EIATTR_KPARAM_INFO
	.align		4
.L_7:
        /*0008*/ 	.byte	0x04, 0x17
        /*000a*/ 	.short	(.L_9 - .L_8)
.L_8:
        /*000c*/ 	.word	0x00000000
        /*0010*/ 	.short	0x0002
        /*0012*/ 	.short	0x0010
        /*0014*/ 	.byte	0x00, 0xf0, 0x21, 0x00


	//----- nvinfo : EIATTR_KPARAM_INFO
	.align		4
.L_9:
        /*0018*/ 	.byte	0x04, 0x17
        /*001a*/ 	.short	(.L_11 - .L_10)
.L_10:
        /*001c*/ 	.word	0x00000000
        /*0020*/ 	.short	0x0001
        /*0022*/ 	.short	0x0008
        /*0024*/ 	.byte	0x00, 0xf0, 0x21, 0x00


	//----- nvinfo : EIATTR_KPARAM_INFO
	.align		4
.L_11:
        /*0028*/ 	.byte	0x04, 0x17
        /*002a*/ 	.short	(.L_13 - .L_12)
.L_12:
        /*002c*/ 	.word	0x00000000
        /*0030*/ 	.short	0x0000
        /*0032*/ 	.short	0x0000
        /*0034*/ 	.byte	0x00, 0xf5, 0x21, 0x00


	//----- nvinfo : EIATTR_SPARSE_MMA_MASK
	.align		4
.L_13:
        /*0038*/ 	.byte	0x03, 0x50
        /*003a*/ 	.short	0x0000


	//----- nvinfo : EIATTR_MAXREG_COUNT
	.align		4
        /*003c*/ 	.byte	0x03, 0x1b
        /*003e*/ 	.short	0x00ff


	//----- nvinfo : EIATTR_MERCURY_ISA_VERSION
	.align		4
        /*0040*/ 	.byte	0x03, 0x5f
        /*0042*/ 	.short	0x0101


	//----- nvinfo : EIATTR_VRC_CTA_INIT_COUNT
	.align		4
        /*0044*/ 	.byte	0x02, 0x4a
	.zero		1
	.zero		1


	//----- nvinfo : EIATTR_EXIT_INSTR_OFFSETS
	.align		4
        /*0048*/ 	.byte	0x04, 0x1c
        /*004a*/ 	.short	(.L_15 - .L_14)


	//   ....[0]....
.L_14:
        /*004c*/ 	.word	0x00000090


	//   ....[1]....
        /*0050*/ 	.word	0x00008d70


	//----- nvinfo : EIATTR_CRS_STACK_SIZE
	.align		4
.L_15:
        /*0054*/ 	.byte	0x04, 0x1e
        /*0056*/ 	.short	(.L_17 - .L_16)
.L_16:
        /*0058*/ 	.word	0x00000000


	//----- nvinfo : EIATTR_CBANK_PARAM_SIZE
	.align		4
.L_17:
        /*005c*/ 	.byte	0x03, 0x19
        /*005e*/ 	.short	0x0018


	//----- nvinfo : EIATTR_PARAM_CBANK
	.align		4
        /*0060*/ 	.byte	0x04, 0x0a
        /*0062*/ 	.short	(.L_19 - .L_18)
	.align		4
.L_18:
        /*0064*/ 	.word	index@(.nv.constant0.qmc_mapper)
        /*0068*/ 	.short	0x0380
        /*006a*/ 	.short	0x0018


	//----- nvinfo : EIATTR_SW_WAR
	.align		4
.L_19:
        /*006c*/ 	.byte	0x04, 0x36
        /*006e*/ 	.short	(.L_21 - .L_20)
.L_20:
        /*0070*/ 	.word	0x00000008
.L_21:


//--------------------- .nv.callgraph             --------------------------
	.section	.nv.callgraph,"",@"SHT_CUDA_CALLGRAPH"
	.align	4
	.sectionentsize	8
	.align		4
        /*0000*/ 	.word	0x00000000
	.align		4
        /*0004*/ 	.word	0xffffffff
	.align		4
        /*0008*/ 	.word	0x00000000
	.align		4
        /*000c*/ 	.word	0xfffffffe
	.align		4
        /*0010*/ 	.word	0x00000000
	.align		4
        /*0014*/ 	.word	0xfffffffd
	.align		4
        /*0018*/ 	.word	0x00000000
	.align		4
        /*001c*/ 	.word	0xfffffffc


//--------------------- .text.qmc_mapper          --------------------------
	.section	.text.qmc_mapper,"ax",@progbits
	.align	128
        .global         qmc_mapper
        .type           qmc_mapper,@function
        .size           qmc_mapper,(.L_x_5 - qmc_mapper)
        .other          qmc_mapper,@"STO_CUDA_ENTRY STV_DEFAULT"
qmc_mapper:
.text.qmc_mapper:
[----:B------:R-:W-:Y:S01]  /*0000*/  LDC R1, c[0x0][0x37c] ;  /* 0x0000df00ff017b82 */ /* 0x000fe20000000800 */
[----:B------:R-:W0:Y:S07]  /*0010*/  S2R R57, SR_TID.X ;  /* 0x0000000000397919 */ /* 0x000e2e0000002100 */
[----:B------:R-:W0:Y:S01]  /*0020*/  S2UR UR4, SR_CTAID.X ;  /* 0x00000000000479c3 */ /* 0x000e220000002500 */
[----:B------:R-:W1:Y:S07]  /*0030*/  LDCU.64 UR6, c[0x0][0x388] ;  /* 0x00007100ff0677ac */ /* 0x000e6e0008000a00 */
[----:B------:R-:W0:Y:S02]  /*0040*/  LDC R0, c[0x0][0x360] ;  /* 0x0000d800ff007b82 */ /* 0x000e240000000800 */
[----:B0-----:R-:W-:-:S05]  /*0050*/  IMAD R0, R0, UR4, R57 ;  /* 0x0000000400007c24 */ /* 0x001fca000f8e0239 */
[----:B-1----:R-:W-:Y:S02]  /*0060*/  ISETP.GE.U32.AND P0, PT, R0, UR6, PT ;  /* 0x0000000600007c0c */ /* 0x002fe4000bf06070 */
[----:B------:R-:W-:-:S04]  /*0070*/  SHF.R.S32.HI R0, RZ, 0x1f, R0 ;  /* 0x0000001fff007819 */ /* 0x000fc80000011400 */
[----:B------:R-:W-:-:S13]  /*0080*/  ISETP.GE.AND.EX P0, PT, R0, UR7, PT, P0 ;  /* 0x0000000700007c0c */ /* 0x000fda000bf06300 */
[----:B------:R-:W-:Y:S05]  /*0090*/  @P0 EXIT ;  /* 0x000000000000094d */ /* 0x000fea0003800000 */
[----:B------:R-:W0:Y:S01]  /*00a0*/  LDC R80, c[0x0][0x360] ;  /* 0x0000d800ff507b82 */ /* 0x000e220000000800 */
[----:B------:R-:W1:Y:S01]  /*00b0*/  LDCU.64 UR6, c[0x0][0x390] ;  /* 0x00007200ff0677ac */ /* 0x000e620008000a00 */
[----:B------:R-:W-:Y:S01]  /*00c0*/  BSSY.RECONVERGENT B0, `(.L_x_0) ;  /* 0x00003cb000007945 */ /* 0x000fe20003800200 */
[----:B0-----:R-:W-:-:S05]  /*00d0*/  IMAD R80, R80, UR4, R57 ;  /* 0x0000000450507c24 */ /* 0x001fca000f8e0239 */
[----:B-1----:R-:W-:-:S04]  /*00e0*/  IADD3 R6, P0, PT, R80, UR6, RZ ;  /* 0x0000000650067c10 */ /* 0x002fc8000ff1e0ff */
[----:B------:R-:W-:-:S04]  /*00f0*/  LEA.HI.X.SX32 R80, R80, UR7, 0x1, P0 ;  /* 0x0000000750507c11 */ /* 0x000fc800080f0eff */
[CC--:B------:R-:W-:Y:S02]  /*0100*/  LEA.HI R53, P0, R80.reuse, R6.reuse, RZ, 0x1 ;  /* 0x0000000650357211 */ /* 0x0c0fe400078108ff */
[--C-:B------:R-:W-:Y:S02]  /*0110*/  SHF.R.S32.HI R75, RZ, 0x1f, R80.reuse ;  /* 0x0000001fff4b7819 */ /* 0x100fe40000011450 */
[----:B------:R-:W-:Y:S01]  /*0120*/  LOP3.LUT R7, R53, 0xfffffffe, RZ, 0xc0, !PT ;  /* 0xfffffffe35077812 */ /* 0x000fe200078ec0ff */
[--C-:B------:R-:W-:Y:S01]  /*0130*/  IMAD.X R52, RZ, RZ, R80.reuse, P0 ;  /* 0x000000ffff347224 */ /* 0x100fe200000e0650 */
[-C--:B------:R-:W-:Y:S02]  /*0140*/  LEA.HI R48, P1, R75, R6.reuse, RZ, 0x3 ;  /* 0x000000064b307211 */ /* 0x080fe400078318ff */
[-C--:B------:R-:W-:Y:S02]  /*0150*/  IADD3 R2, P3, PT, -R7, R6.reuse, RZ ;  /* 0x0000000607027210 */ /* 0x080fe40007f7e1ff */
[CC--:B------:R-:W-:Y:S01]  /*0160*/  LEA.HI R50, P5, R75.reuse, R6.reuse, RZ, 0x2 ;  /* 0x000000064b327211 */ /* 0x0c0fe200078b10ff */
[----:B------:R-:W-:Y:S01]  /*0170*/  IMAD.X R67, RZ, RZ, R80, P1 ;  /* 0x000000ffff437224 */ /* 0x000fe200008e0650 */
[CC--:B------:R-:W-:Y:S01]  /*0180*/  LEA.HI R63, P1, R75.reuse, R6.reuse, RZ, 0x6 ;  /* 0x000000064b3f7211 */ /* 0x0c0fe200078330ff */
[----:B------:R-:W-:Y:S01]  /*0190*/  IMAD.X R97, R80, 0x1, ~R52, P3 ;  /* 0x0000000150617824 */ /* 0x000fe200018e0e34 */
[CC--:B------:R-:W-:Y:S01]  /*01a0*/  LEA.HI R46, P3, R75.reuse, R6.reuse, RZ, 0x4 ;  /* 0x000000064b2e7211 */ /* 0x0c0fe200078720ff */
[--C-:B------:R-:W-:Y:S01]  /*01b0*/  IMAD.X R51, RZ, RZ, R80.reuse, P5 ;  /* 0x000000ffff337224 */ /* 0x100fe200028e0650 */
        /* <DEDUP_REMOVED lines=30> */
[--C-:B------:R-:W-:Y:S01]  /*03a0*/  SHF.R.S32.HI R8, RZ, 0x1f, R80.reuse ;  /* 0x0000001fff087819 */ /* 0x100fe20000011450 */
[--C-:B------:R-:W-:Y:S01]  /*03b0*/  IMAD.X R14, RZ, RZ, R80.reuse, P1 ;  /* 0x000000ffff0e7224 */ /* 0x100fe200008e0650 */
[CC--:B------:R-:W-:Y:S01]  /*03c0*/  LEA.HI R18, P5, R75.reuse, R6.reuse, RZ, 0x14 ;  /* 0x000000064b127211 */ /* 0x0c0fe200078ba0ff */
[----:B------:R-:W-:Y:S01]  /*03d0*/  IMAD.X R19, RZ, RZ, R80, P3 ;  /* 0x000000ffff137224 */ /* 0x000fe200018e0650 */
[----:B------:R-:W-:-:S02]  /*03e0*/  LEA.HI R16, P3, R75, R6, RZ, 0x16 ;  /* 0x000000064b107211 */ /* 0x000fc4000787b0ff */
[CC--:B------:R-:W-:Y:S01]  /*03f0*/  LEA.HI R12, P1, R75.reuse, R6.reuse, RZ, 0x18 ;  /* 0x000000064b0c7211 */ /* 0x0c0fe2000783c0ff */
[--C-:B------:R-:W-:Y:S01]  /*0400*/  IMAD.X R15, RZ, RZ, R80.reuse, P5 ;  /* 0x000000ffff0f7224 */ /* 0x100fe200028e0650 */
[C-C-:B------:R-:W-:Y:S01]  /*0410*/  SHF.R.U64 R5, R8.reuse, 0x1f, R75.reuse ;  /* 0x0000001f08057819 */ /* 0x140fe2000000124b */
[--C-:B------:R-:W-:Y:S01]  /*0420*/  IMAD.X R13, RZ, RZ, R80.reuse, P3 ;  /* 0x000000ffff0d7224 */ /* 0x100fe200018e0650 */
[CC--:B------:R-:W-:Y:S01]  /*0430*/  LEA.HI R10, P3, R75.reuse, R6.reuse, RZ, 0x19 ;  /* 0x000000064b0a7211 */ /* 0x0c0fe2000787c8ff */
[--C-:B------:R-:W-:Y:S01]  /*0440*/  IMAD.X R9, RZ, RZ, R80.reuse, P1 ;  /* 0x000000ffff097224 */ /* 0x100fe200008e0650 */
[CC--:B------:R-:W-:Y:S02]  /*0450*/  LEA.HI R60, P5, R75.reuse, R6.reuse, RZ, 0x17 ;  /* 0x000000064b3c7211 */ /* 0x0c0fe400078bb8ff */
[----:B------:R-:W-:Y:S01]  /*0460*/  SHF.R.U64 R3, R8, 0x1e, R75 ;  /* 0x0000001e08037819 */ /* 0x000fe2000000124b */
[--C-:B------:R-:W-:Y:S01]  /*0470*/  IMAD.X R7, RZ, RZ, R80.reuse, P3 ;  /* 0x000000ffff077224 */ /* 0x100fe200018e0650 */
[-C--:B------:R-:W-:Y:S01]  /*0480*/  LEA.HI R61, P1, R75, R6.reuse, RZ, 0x1b ;  /* 0x000000064b3d7211 */ /* 0x080fe2000783d8ff */
[----:B------:R-:W-:Y:S01]  /*0490*/  IMAD.X R11, RZ, RZ, R80, P5 ;  /* 0x000000ffff0b7224 */ /* 0x000fe200028e0650 */
[----:B------:R-:W-:-:S02]  /*04a0*/  IADD3 RZ, P6, PT, R5, R6, RZ ;  /* 0x0000000605ff7210 */ /* 0x000fc40007fde0ff */
[C-C-:B------:R-:W-:Y:S01]  /*04b0*/  SHF.R.U64 R5, R8.reuse, 0x1d, R75.reuse ;  /* 0x0000001d08057819 */ /* 0x140fe2000000124b */
[--C-:B------:R-:W-:Y:S01]  /*04c0*/  IMAD.X R0, RZ, RZ, R80.reuse, P1 ;  /* 0x000000ffff007224 */ /* 0x100fe200008e0650 */
[-C--:B------:R-:W-:Y:S02]  /*04d0*/  IADD3 RZ, P4, PT, R3, R6.reuse, RZ ;  /* 0x0000000603ff7210 */ /* 0x080fe40007f9e0ff */
[CC--:B------:R-:W-:Y:S02]  /*04e0*/  LEA.HI R76, P3, R75.reuse, R6.reuse, RZ, 0x1c ;  /* 0x000000064b4c7211 */ /* 0x0c0fe4000787e0ff */
[----:B------:R-:W-:Y:S02]  /*04f0*/  SHF.R.U64 R3, R8, 0x1c, R75 ;  /* 0x0000001c08037819 */ /* 0x000fe4000000124b */
[-C--:B------:R-:W-:Y:S01]  /*0500*/  LEA.HI R4, P5, R75, R6.reuse, RZ, 0x1a ;  /* 0x000000064b047211 */ /* 0x080fe200078bd0ff */
[----:B------:R-:W-:Y:S01]  /*0510*/  IMAD.X R81, RZ, RZ, R80, P3 ;  /* 0x000000ffff517224 */ /* 0x000fe200018e0650 */
[----:B------:R-:W-:-:S02]  /*0520*/  IADD3 RZ, P2, PT, R5, R6, RZ ;  /* 0x0000000605ff7210 */ /* 0x000fc40007f5e0ff */
[-C--:B------:R-:W-:Y:S02]  /*0530*/  LEA.HI R73, P1, R75, R6.reuse, RZ, 0x1d ;  /* 0x000000064b497211 */ /* 0x080fe4000783e8ff */
[C-C-:B------:R-:W-:Y:S02]  /*0540*/  SHF.R.U64 R5, R8.reuse, 0x1b, R75.reuse ;  /* 0x0000001b08057819 */ /* 0x140fe4000000124b */
[-C--:B------:R-:W-:Y:S01]  /*0550*/  IADD3 RZ, P0, PT, R3, R6.reuse, RZ ;  /* 0x0000000603ff7210 */ /* 0x080fe20007f1e0ff */
[--C-:B------:R-:W-:Y:S01]  /*0560*/  IMAD.X R3, RZ, RZ, R80.reuse, P5 ;  /* 0x000000ffff037224 */ /* 0x100fe200028e0650 */
[-C--:B------:R-:W-:Y:S01]  /*0570*/  LEA.HI R74, P3, R75, R6.reuse, RZ, 0x1e ;  /* 0x000000064b4a7211 */ /* 0x080fe2000787f0ff */
[--C-:B------:R-:W-:Y:S01]  /*0580*/  IMAD.X R58, RZ, RZ, R80.reuse, P1 ;  /* 0x000000ffff3a7224 */ /* 0x100fe200008e0650 */
[-C--:B------:R-:W-:Y:S02]  /*0590*/  IADD3 RZ, P5, PT, R5, R6.reuse, RZ ;  /* 0x0000000605ff7210 */ /* 0x080fe40007fbe0ff */
[----:B------:R-:W-:Y:S01]  /*05a0*/  SHF.R.U64 R5, R8, 0x1a, R75 ;  /* 0x0000001a08057819 */ /* 0x000fe2000000124b */
[----:B------:R-:W-:Y:S01]  /*05b0*/  IMAD.X R59, RZ, RZ, R80, P3 ;  /* 0x000000ffff3b7224 */ /* 0x000fe200018e0650 */
[----:B------:R-:W-:-:S02]  /*05c0*/  IADD3 RZ, P1, PT, R75, R6, RZ ;  /* 0x000000064bff7210 */ /* 0x000fc40007f3e0ff */
[C-C-:B------:R-:W-:Y:S02]  /*05d0*/  SHF.R.U64 R45, R8.reuse, 0x19, R75.reuse ;  /* 0x00000019082d7819 */ /* 0x140fe4000000124b */
[-C--:B------:R-:W-:Y:S01]  /*05e0*/  IADD3 RZ, P3, PT, R5, R6.reuse, RZ ;  /* 0x0000000605ff7210 */ /* 0x080fe20007f7e0ff */
[----:B------:R-:W-:Y:S01]  /*05f0*/  IMAD.X R5, RZ, RZ, R80, P1 ;  /* 0x000000ffff057224 */ /* 0x000fe200008e0650 */
[C-C-:B------:R-:W-:Y:S02]  /*0600*/  SHF.R.U64 R47, R8.reuse, 0x18, R75.reuse ;  /* 0x00000018082f7819 */ /* 0x140fe4000000124b */
[----:B------:R-:W-:Y:S02]  /*0610*/  IADD3 RZ, P1, PT, R45, R6, RZ ;  /* 0x000000062dff7210 */ /* 0x000fe40007f3e0ff */
[----:B------:R-:W-:Y:S02]  /*0620*/  SHF.R.U64 R45, R8, 0x17, R75 ;  /* 0x00000017082d7819 */ /* 0x000fe4000000124b */
[----:B------:R-:W-:-:S02]  /*0630*/  LEA.HI.X R82, R75, R80, RZ, 0x1, P6 ;  /* 0x000000504b527211 */ /* 0x000fc400030f0cff */
[----:B------:R-:W-:Y:S02]  /*0640*/  IADD3 RZ, P6, PT, R47, R6, RZ ;  /* 0x000000062fff7210 */ /* 0x000fe40007fde0ff */
[C-C-:B------:R-:W-:Y:S02]  /*0650*/  SHF.R.U64 R47, R8.reuse, 0x16, R75.reuse ;  /* 0x00000016082f7819 */ /* 0x140fe4000000124b */
[----:B------:R-:W-:Y:S02]  /*0660*/  LEA.HI.X R83, R75, R80, RZ, 0x2, P4 ;  /* 0x000000504b537211 */ /* 0x000fe400020f14ff */
[----:B------:R-:W-:Y:S02]  /*0670*/  IADD3 RZ, P4, PT, R45, R6, RZ ;  /* 0x000000062dff7210 */ /* 0x000fe40007f9e0ff */
[----:B------:R-:W-:Y:S02]  /*0680*/  SHF.R.U64 R45, R8, 0x15, R75 ;  /* 0x00000015082d7819 */ /* 0x000fe4000000124b */
[----:B------:R-:W-:-:S02]  /*0690*/  LEA.HI.X R85, R75, R80, RZ, 0x3, P2 ;  /* 0x000000504b557211 */ /* 0x000fc400010f1cff */
[----:B------:R-:W-:Y:S02]  /*06a0*/  SHF.R.S64 R53, R53, 0x1, R52 ;  /* 0x0000000135357819 */ /* 0x000fe40000001034 */
[----:B------:R-:W-:Y:S02]  /*06b0*/  IADD3 RZ, P2, PT, R47, R6, RZ ;  /* 0x000000062fff7210 */ /* 0x000fe40007f5e0ff */
[----:B------:R-:W-:Y:S02]  /*06c0*/  LEA.HI.X R86, R75, R80, RZ, 0x4, P0 ;  /* 0x000000504b567211 */ /* 0x000fe400000f24ff */
[----:B------:R-:W-:Y:S02]  /*06d0*/  SHF.R.U64 R47, R8, 0x14, R75 ;  /* 0x00000014082f7819 */ /* 0x000fe4000000124b */
[----:B------:R-:W-:Y:S02]  /*06e0*/  IADD3 RZ, P0, PT, R45, R6, RZ ;  /* 0x000000062dff7210 */ /* 0x000fe40007f1e0ff */
[----:B------:R-:W-:-:S02]  /*06f0*/  LEA.HI.X R87, R75, R80, RZ, 0x5, P5 ;  /* 0x000000504b577211 */ /* 0x000fc400028f2cff */
[----:B------:R-:W-:Y:S02]  /*0700*/  LEA.HI R56, P5, R52, R53, RZ, 0x1 ;  /* 0x0000003534387211 */ /* 0x000fe400078b08ff */
[C-C-:B------:R-:W-:Y:S02]  /*0710*/  SHF.R.U64 R45, R8.reuse, 0x13, R75.reuse ;  /* 0x00000013082d7819 */ /* 0x140fe4000000124b */
[----:B------:R-:W-:Y:S02]  /*0720*/  LEA.HI.X R88, R75, R80, RZ, 0x6, P3 ;  /* 0x000000504b587211 */ /* 0x000fe400018f34ff */
[----:B------:R-:W-:Y:S02]  /*0730*/  SHF.R.S32.HI R52, RZ, 0x1, R52 ;  /* 0x00000001ff347819 */ /* 0x000fe40000011434 */
[----:B------:R-:W-:Y:S02]  /*0740*/  IADD3 RZ, P3, PT, R47, R6, RZ ;  /* 0x000000062fff7210 */ /* 0x000fe40007f7e0ff */
[----:B------:R-:W-:Y:S01]  /*0750*/  LEA.HI.X R89, R75, R80, RZ, 0x7, P1 ;  /* 0x000000504b597211 */ /* 0x000fe200008f3cff */
[----:B------:R-:W-:Y:S01]  /*0760*/  IMAD.X R55, RZ, RZ, R52, P5 ;  /* 0x000000ffff377224 */ /* 0x000fe200028e0634 */
[----:B------:R-:W-:-:S02]  /*0770*/  SHF.R.U64 R47, R8, 0x12, R75 ;  /* 0x00000012082f7819 */ /* 0x000fc4000000124b */
[----:B------:R-:W-:Y:S02]  /*0780*/  LOP3.LUT R56, R56, 0xfffffffe, RZ, 0xc0, !PT ;  /* 0xfffffffe38387812 */ /* 0x000fe400078ec0ff */
[----:B------:R-:W-:Y:S02]  /*0790*/  IADD3 RZ, P1, PT, R45, R6, RZ ;  /* 0x000000062dff7210 */ /* 0x000fe40007f3e0ff */
[----:B------:R-:W-:Y:S02]  /*07a0*/  SHF.R.U64 R45, R8, 0x11, R75 ;  /* 0x00000011082d7819 */ /* 0x000fe4000000124b */
[----:B------:R-:W-:Y:S02]  /*07b0*/  LEA.HI.X R90, R75, R80, RZ, 0x8, P6 ;  /* 0x000000504b5a7211 */ /* 0x000fe400030f44ff */
[----:B------:R-:W-:Y:S02]  /*07c0*/  IADD3 RZ, P5, PT, R47, R6, RZ ;  /* 0x000000062fff7210 */ /* 0x000fe40007fbe0ff */
[----:B------:R-:W-:-:S02]  /*07d0*/  IADD3 R56, P6, PT, -R56, R53, RZ ;  /* 0x0000003538387210 */ /* 0x000fc40007fde1ff */
[----:B------:R-:W-:Y:S02]  /*07e0*/  LEA.HI.X R91, R75, R80, RZ, 0x9, P4 ;  /* 0x000000504b5b7211 */ /* 0x000fe400020f4cff */
[----:B------:R-:W-:Y:S01]  /*07f0*/  SHF.R.S64 R47, R50, 0x2, R51 ;  /* 0x00000002322f7819 */ /* 0x000fe20000001033 */
[----:B------:R-:W-:Y:S01]  /*0800*/  IMAD.X R55, R52, 0x1, ~R55, P6 ;  /* 0x0000000134377824 */ /* 0x000fe200030e0e37 */
[----:B------:R-:W-:Y:S02]  /*0810*/  IADD3 RZ, P4, PT, R45, R6, RZ ;  /* 0x000000062dff7210 */ /* 0x000fe40007f9e0ff */
[----:B------:R-:W-:Y:S02]  /*0820*/  SHF.R.S64 R46, R46, 0x4, R49 ;  /* 0x000000042e2e7819 */ /* 0x000fe40000001031 */
[----:B------:R-:W-:Y:S02]  /*0830*/  SHF.R.S64 R45, R48, 0x3, R67 ;  /* 0x00000003302d7819 */ /* 0x000fe40000001043 */
[----:B------:R-:W-:-:S02]  /*0840*/  LEA.HI.X R92, R75, R80, RZ, 0xa, P2 ;  /* 0x000000504b5c7211 */ /* 0x000fc400010f54ff */
[----:B------:R-:W-:Y:S02]  /*0850*/  LEA.HI R54, P2, R51, R47, RZ, 0x1 ;  /* 0x0000002f33367211 */ /* 0x000fe400078508ff */
[----:B------:R-:W-:Y:S02]  /*0860*/  SHF.R.S32.HI R48, RZ, 0x2, R51 ;  /* 0x00000002ff307819 */ /* 0x000fe40000011433 */
[----:B------:R-:W-:Y:S02]  /*0870*/  LEA.HI.X R93, R75, R80, RZ, 0xb, P0 ;  /* 0x000000504b5d7211 */ /* 0x000fe400000f5cff */
[----:B------:R-:W-:Y:S01]  /*0880*/  LEA.HI R51, P0, R49, R46, RZ, 0x1 ;  /* 0x0000002e31337211 */ /* 0x000fe200078108ff */
[----:B------:R-:W-:Y:S01]  /*0890*/  IMAD.X R53, RZ, RZ, R48, P2 ;  /* 0x000000ffff357224 */ /* 0x000fe200010e0630 */
[----:B------:R-:W-:Y:S02]  /*08a0*/  LEA.HI R52, P6, R67, R45, RZ, 0x1 ;  /* 0x0000002d43347211 */ /* 0x000fe400078d08ff */
[----:B------:R-:W-:-:S02]  /*08b0*/  SHF.R.S32.HI R67, RZ, 0x3, R67 ;  /* 0x00000003ff437819 */ /* 0x000fc40000011443 */
[----:B------:R-:W-:Y:S02]  /*08c0*/  LOP3.LUT R54, R54, 0xfffffffe, RZ, 0xc0, !PT ;  /* 0xfffffffe36367812 */ /* 0x000fe400078ec0ff */
[----:B------:R-:W-:Y:S01]  /*08d0*/  LOP3.LUT R51, R51, 0xfffffffe, RZ, 0xc0, !PT ;  /* 0xfffffffe33337812 */ /* 0x000fe200078ec0ff */
[----:B------:R-:W-:Y:S01]  /*08e0*/  IMAD.X R50, RZ, RZ, R67, P6 ;  /* 0x000000ffff327224 */ /* 0x000fe200030e0643 */
[----:B------:R-:W-:Y:S02]  /*08f0*/  IADD3 R54, P2, PT, -R54, R47, RZ ;  /* 0x0000002f36367210 */ /* 0x000fe40007f5e1ff */
[----:B------:R-:W-:Y:S02]  /*0900*/  IADD3 R51, P6, PT, -R51, R46, RZ ;  /* 0x0000002e33337210 */ /* 0x000fe40007fde1ff */
[----:B------:R-:W-:Y:S01]  /*0910*/  LOP3.LUT R52, R52, 0xfffffffe, RZ, 0xc0, !PT ;  /* 0xfffffffe34347812 */ /* 0x000fe200078ec0ff */
[----:B------:R-:W-:Y:S01]  /*0920*/  IMAD.X R53, R48, 0x1, ~R53, P2 ;  /* 0x0000000130357824 */ /* 0x000fe200010e0e35 */
[----:B------:R-:W-:-:S02]  /*0930*/  SHF.R.S32.HI R46, RZ, 0x4, R49 ;  /* 0x00000004ff2e7819 */ /* 0x000fc40000011431 */
[----:B------:R-:W-:Y:S02]  /*0940*/  SHF.R.S64 R65, R65, 0x5, R64 ;  /* 0x0000000541417819 */ /* 0x000fe40000001040 */
[----:B------:R-:W-:Y:S01]  /*0950*/  LEA.HI.X R94, R75, R80, RZ, 0xc, P3 ;  /* 0x000000504b5e7211 */ /* 0x000fe200018f64ff */
[----:B------:R-:W-:Y:S01]  /*0960*/  IMAD.X R49, RZ, RZ, R46, P0 ;  /* 0x000000ffff317224 */ /* 0x000fe200000e062e */
[----:B------:R-:W-:Y:S02]  /*0970*/  IADD3 R52, P2, PT, -R52, R45, RZ ;  /* 0x0000002d34347210 */ /* 0x000fe40007f5e1ff */
[----:B------:R-:W-:Y:S01]  /*0980*/  LEA.HI R48, P3, R64, R65, RZ, 0x1 ;  /* 0x0000004140307211 */ /* 0x000fe200078708ff */
[----:B------:R-:W-:Y:S01]  /*0990*/  IMAD.X R49, R46, 0x1, ~R49, P6 ;  /* 0x000000012e317824 */ /* 0x000fe200030e0e31 */
[----:B------:R-:W-:Y:S01]  /*09a0*/  SHF.R.U64 R47, R8, 0x10, R75 ;  /* 0x00000010082f7819 */ /* 0x000fe2000000124b */
[----:B------:R-:W-:Y:S01]  /*09b0*/  IMAD.X R50, R67, 0x1, ~R50, P2 ;  /* 0x0000000143327824 */ /* 0x000fe200010e0e32 */
[----:B------:R-:W-:-:S02]  /*09c0*/  SHF.R.S64 R63, R63, 0x6, R44 ;  /* 0x000000063f3f7819 */ /* 0x000fc4000000102c */
[----:B------:R-:W-:Y:S02]  /*09d0*/  SHF.R.S32.HI R64, RZ, 0x5, R64 ;  /* 0x00000005ff407819 */ /* 0x000fe40000011440 */
[----:B------:R-:W-:Y:S02]  /*09e0*/  SHF.R.U64 R45, R8, 0xf, R75 ;  /* 0x0000000f082d7819 */ /* 0x000fe4000000124b */
[----:B------:R-:W-:Y:S02]  /*09f0*/  SHF.R.S64 R62, R62, 0x7, R43 ;  /* 0x000000073e3e7819 */ /* 0x000fe4000000102b */
[----:B------:R-:W-:Y:S02]  /*0a00*/  LOP3.LUT R48, R48, 0xfffffffe, RZ, 0xc0, !PT ;  /* 0xfffffffe30307812 */ /* 0x000fe400078ec0ff */
[----:B------:R-:W-:Y:S01]  /*0a10*/  IADD3 RZ, P2, PT, R47, R6, RZ ;  /* 0x000000062fff7210 */ /* 0x000fe20007f5e0ff */
[----:B------:R-:W-:Y:S01]  /*0a20*/  IMAD.X R47, RZ, RZ, R64, P3 ;  /* 0x000000ffff2f7224 */ /* 0x000fe200018e0640 */
[----:B------:R-:W-:-:S02]  /*0a30*/  LEA.HI R46, P6, R44, R63, RZ, 0x1 ;  /* 0x0000003f2c2e7211 */ /* 0x000fc400078d08ff */
[----:B------:R-:W-:Y:S02]  /*0a40*/  IADD3 RZ, P0, PT, R45, R6, RZ ;  /* 0x000000062dff7210 */ /* 0x000fe40007f1e0ff */
[----:B------:R-:W-:Y:S02]  /*0a50*/  LEA.HI.X R95, R75, R80, RZ, 0xd, P1 ;  /* 0x000000504b5f7211 */ /* 0x000fe400008f6cff */
[----:B------:R-:W-:Y:S02]  /*0a60*/  LEA.HI R45, P1, R43, R62, RZ, 0x1 ;  /* 0x0000003e2b2d7211 */ /* 0x000fe400078308ff */
[----:B------:R-:W-:Y:S02]  /*0a70*/  IADD3 R48, P3, PT, -R48, R65, RZ ;  /* 0x0000004130307210 */ /* 0x000fe40007f7e1ff */
[----:B------:R-:W-:Y:S02]  /*0a80*/  LOP3.LUT R46, R46, 0xfffffffe, RZ, 0xc0, !PT ;  /* 0xfffffffe2e2e7812 */ /* 0x000fe400078ec0ff */
[----:B------:R-:W-:Y:S01]  /*0a90*/  SHF.R.S32.HI R67, RZ, 0x6, R44 ;  /* 0x00000006ff437819 */ /* 0x000fe2000001142c */
[----:B------:R-:W-:Y:S01]  /*0aa0*/  IMAD.X R47, R64, 0x1, ~R47, P3 ;  /* 0x00000001402f7824 */ /* 0x000fe200018e0e2f */
[----:B------:R-:W-:-:S02]  /*0ab0*/  LOP3.LUT R45, R45, 0xfffffffe, RZ, 0xc0, !PT ;  /* 0xfffffffe2d2d7812 */ /* 0x000fc400078ec0ff */
[----:B------:R-:W-:Y:S01]  /*0ac0*/  SHF.R.S32.HI R65, RZ, 0x7, R43 ;  /* 0x00000007ff417819 */ /* 0x000fe2000001142b */
[----:B------:R-:W-:Y:S01]  /*0ad0*/  IMAD.X R44, RZ, RZ, R67, P6 ;  /* 0x000000ffff2c7224 */ /* 0x000fe200030e0643 */
[----:B------:R-:W-:Y:S02]  /*0ae0*/  IADD3 R46, P3, PT, -R46, R63, RZ ;  /* 0x0000003f2e2e7210 */ /* 0x000fe40007f7e1ff */
[----:B------:R-:W-:Y:S02]  /*0af0*/  SHF.R.S64 R64, R42, 0x8, R39 ;  /* 0x000000082a407819 */ /* 0x000fe40000001027 */
[----:B------:R-:W-:Y:S01]  /*0b00*/  IADD3 R45, P6, PT, -R45, R62, RZ ;  /* 0x0000003e2d2d7210 */ /* 0x000fe20007fde1ff */
[----:B------:R-:W-:Y:S01]  /*0b10*/  IMAD.X R62, RZ, RZ, R65, P1 ;  /* 0x000000ffff3e7224 */ /* 0x000fe200008e0641 */
[C-C-:B------:R-:W-:Y:S01]  /*0b20*/  SHF.R.U64 R63, R8.reuse, 0xe, R75.reuse ;  /* 0x0000000e083f7819 */ /* 0x140fe2000000124b */
[----:B------:R-:W-:Y:S01]  /*0b30*/  IMAD.X R44, R67, 0x1, ~R44, P3 ;  /* 0x00000001432c7824 */ /* 0x000fe200018e0e2c */
[----:B------:R-:W-:-:S02]  /*0b40*/  SHF.R.U64 R43, R8, 0xd, R75 ;  /* 0x0000000d082b7819 */ /* 0x000fc4000000124b */
[----:B------:R-:W-:Y:S02]  /*0b50*/  LEA.HI.X R96, R75, R80, RZ, 0xe, P5 ;  /* 0x000000504b607211 */ /* 0x000fe400028f74ff */
[----:B------:R-:W-:Y:S02]  /*0b60*/  LEA.HI R42, P5, R39, R64, RZ, 0x1 ;  /* 0x00000040272a7211 */ /* 0x000fe400078b08ff */
[-C--:B------:R-:W-:Y:S02]  /*0b70*/  IADD3 RZ, P3, PT, R63, R6.reuse, RZ ;  /* 0x000000063fff7210 */ /* 0x080fe40007f7e0ff */
[----:B------:R-:W-:Y:S01]  /*0b80*/  IADD3 RZ, P1, PT, R43, R6, RZ ;  /* 0x000000062bff7210 */ /* 0x000fe20007f3e0ff */
[----:B------:R-:W-:Y:S01]  /*0b90*/  IMAD.X R43, R65, 0x1, ~R62, P6 ;  /* 0x00000001412b7824 */ /* 0x000fe200030e0e3e */
[----:B------:R-:W-:Y:S02]  /*0ba0*/  SHF.R.S64 R63, R41, 0x9, R38 ;  /* 0x00000009293f7819 */ /* 0x000fe40000001026 */
[----:B------:R-:W-:-:S02]  /*0bb0*/  SHF.R.S32.HI R66, RZ, 0x8, R39 ;  /* 0x00000008ff427819 */ /* 0x000fc40000011427 */
[----:B------:R-:W-:Y:S02]  /*0bc0*/  SHF.R.S64 R62, R40, 0xa, R37 ;  /* 0x0000000a283e7819 */ /* 0x000fe40000001025 */
[----:B------:R-:W-:Y:S01]  /*0bd0*/  LOP3.LUT R42, R42, 0xfffffffe, RZ, 0xc0, !PT ;  /* 0xfffffffe2a2a7812 */ /* 0x000fe200078ec0ff */
[----:B------:R-:W-:Y:S01]  /*0be0*/  IMAD.X R41, RZ, RZ, R66, P5 ;  /* 0x000000ffff297224 */ /* 0x000fe200028e0642 */
[----:B------:R-:W-:Y:S02]  /*0bf0*/  LEA.HI.X R71, R75, R80, RZ, 0xf, P4 ;  /* 0x000000504b477211 */ /* 0x000fe400020f7cff */
[----:B------:R-:W-:Y:S02]  /*0c00*/  LEA.HI R40, P6, R38, R63, RZ, 0x1 ;  /* 0x0000003f26287211 */ /* 0x000fe400078d08ff */
[----:B------:R-:W-:Y:S02]  /*0c10*/  LEA.HI R39, P4, R37, R62, RZ, 0x1 ;  /* 0x0000003e25277211 */ /* 0x000fe400078908ff */
[----:B------:R-:W-:-:S02]  /*0c20*/  IADD3 R42, P5, PT, -R42, R64, RZ ;  /* 0x000000402a2a7210 */ /* 0x000fc40007fbe1ff */
[----:B------:R-:W-:Y:S02]  /*0c30*/  SHF.R.S32.HI R67, RZ, 0x9, R38 ;  /* 0x00000009ff437819 */ /* 0x000fe40000011426 */
[----:B------:R-:W-:Y:S01]  /*0c40*/  LOP3.LUT R40, R40, 0xfffffffe, RZ, 0xc0, !PT ;  /* 0xfffffffe28287812 */ /* 0x000fe200078ec0ff */
[----:B------:R-:W-:Y:S01]  /*0c50*/  IMAD.X R41, R66, 0x1, ~R41, P5 ;  /* 0x0000000142297824 */ /* 0x000fe200028e0e29 */
[----:B------:R-:W-:Y:S01]  /*0c60*/  LOP3.LUT R39, R39, 0xfffffffe, RZ, 0xc0, !PT ;  /* 0xfffffffe27277812 */ /* 0x000fe200078ec0ff */
[----:B------:R-:W-:Y:S01]  /*0c70*/  IMAD.X R38, RZ, RZ, R67, P6 ;  /* 0x000000ffff267224 */ /* 0x000fe200030e0643 */
[----:B------:R-:W-:Y:S02]  /*0c80*/  SHF.R.S32.HI R65, RZ, 0xa, R37 ;  /* 0x0000000aff417819 */ /* 0x000fe40000011425 */
[----:B------:R-:W-:Y:S02]  /*0c90*/  IADD3 R40, P5, PT, -R40, R63, RZ ;  /* 0x0000003f28287210 */ /* 0x000fe40007fbe1ff */
[----:B------:R-:W-:Y:S01]  /*0ca0*/  IADD3 R39, P6, PT, -R39, R62, RZ ;  /* 0x0000003e27277210 */ /* 0x000fe20007fde1ff */
[----:B------:R-:W-:Y:S01]  /*0cb0*/  IMAD.X R62, RZ, RZ, R65, P4 ;  /* 0x000000ffff3e7224 */ /* 0x000fe200020e0641 */
[----:B------:R-:W-:Y:S01]  /*0cc0*/  SHF.R.U64 R37, R8, 0xb, R75 ;  /* 0x0000000b08257819 */ /* 0x000fe2000000124b */
[----:B------:R-:W-:Y:S01]  /*0cd0*/  IMAD.X R38, R67, 0x1, ~R38, P5 ;  /* 0x0000000143267824 */ /* 0x000fe200028e0e26 */
[----:B------:R-:W-:-:S02]  /*0ce0*/  SHF.R.S64 R64, R36, 0xb, R33 ;  /* 0x0000000b24407819 */ /* 0x000fc40000001021 */
[----:B------:R-:W-:Y:S02]  /*0cf0*/  SHF.R.U64 R63, R8, 0xc, R75 ;  /* 0x0000000c083f7819 */ /* 0x000fe4000000124b */
[----:B------:R-:W-:Y:S02]  /*0d00*/  LEA.HI.X R72, R75, R80, RZ, 0x10, P2 ;  /* 0x000000504b487211 */ /* 0x000fe400010f84ff */
[----:B------:R-:W-:Y:S01]  /*0d10*/  IADD3 RZ, P4, PT, R37, R6, RZ ;  /* 0x0000000625ff7210 */ /* 0x000fe20007f9e0ff */
[----:B------:R-:W-:Y:S01]  /*0d20*/  IMAD.X R37, R65, 0x1, ~R62, P6 ;  /* 0x0000000141257824 */ /* 0x000fe200030e0e3e */
[----:B------:R-:W-:Y:S02]  /*0d30*/  LEA.HI R36, P2, R33, R64, RZ, 0x1 ;  /* 0x0000004021247211 */ /* 0x000fe400078508ff */
[----:B------:R-:W-:Y:S02]  /*0d40*/  IADD3 RZ, P5, PT, R63, R6, RZ ;  /* 0x000000063fff7210 */ /* 0x000fe40007fbe0ff */
[----:B------:R-:W-:-:S02]  /*0d50*/  SHF.R.S64 R63, R35, 0xc, R32 ;  /* 0x0000000c233f7819 */ /* 0x000fc40000001020 */
[----:B------:R-:W-:Y:S02]  /*0d60*/  SHF.R.S64 R62, R34, 0xd, R31 ;  /* 0x0000000d223e7819 */ /* 0x000fe4000000101f */
[----:B------:R-:W-:Y:S02]  /*0d70*/  SHF.R.S32.HI R66, RZ, 0xb, R33 ;  /* 0x0000000bff427819 */ /* 0x000fe40000011421 */
[----:B------:R-:W-:Y:S02]  /*0d80*/  LOP3.LUT R36, R36, 0xfffffffe, RZ, 0xc0, !PT ;  /* 0xfffffffe24247812 */ /* 0x000fe400078ec0ff */
[----:B------:R-:W-:Y:S01]  /*0d90*/  LEA.HI.X R68, R75, R80, RZ, 0x11, P0 ;  /* 0x000000504b447211 */ /* 0x000fe200000f8cff */
[----:B------:R-:W-:Y:S01]  /*0da0*/  IMAD.X R35, RZ, RZ, R66, P2 ;  /* 0x000000ffff237224 */ /* 0x000fe200010e0642 */
[----:B------:R-:W-:Y:S02]  /*0db0*/  LEA.HI R34, P6, R32, R63, RZ, 0x1 ;  /* 0x0000003f20227211 */ /* 0x000fe400078d08ff */
[----:B------:R-:W-:-:S02]  /*0dc0*/  LEA.HI R33, P0, R31, R62, RZ, 0x1 ;  /* 0x0000003e1f217211 */ /* 0x000fc400078108ff */
[----:B------:R-:W-:Y:S02]  /*0dd0*/  IADD3 R36, P2, PT, -R36, R64, RZ ;  /* 0x0000004024247210 */ /* 0x000fe40007f5e1ff */
[----:B------:R-:W-:Y:S02]  /*0de0*/  SHF.R.S32.HI R67, RZ, 0xc, R32 ;  /* 0x0000000cff437819 */ /* 0x000fe40000011420 */
[----:B------:R-:W-:Y:S01]  /*0df0*/  LOP3.LUT R34, R34, 0xfffffffe, RZ, 0xc0, !PT ;  /* 0xfffffffe22227812 */ /* 0x000fe200078ec0ff */
[----:B------:R-:W-:Y:S01]  /*0e00*/  IMAD.X R35, R66, 0x1, ~R35, P2 ;  /* 0x0000000142237824 */ /* 0x000fe200010e0e23 */
[----:B------:R-:W-:Y:S01]  /*0e10*/  LOP3.LUT R33, R33, 0xfffffffe, RZ, 0xc0, !PT ;  /* 0xfffffffe21217812 */ /* 0x000fe200078ec0ff */
[----:B------:R-:W-:Y:S01]  /*0e20*/  IMAD.X R32, RZ, RZ, R67, P6 ;  /* 0x000000ffff207224 */ /* 0x000fe200030e0643 */
[----:B------:R-:W-:Y:S02]  /*0e30*/  SHF.R.S32.HI R65, RZ, 0xd, R31 ;  /* 0x0000000dff417819 */ /* 0x000fe4000001141f */
[----:B------:R-:W-:-:S02]  /*0e40*/  IADD3 R34, P2, PT, -R34, R63, RZ ;  /* 0x0000003f22227210 */ /* 0x000fc40007f5e1ff */
[----:B------:R-:W-:Y:S01]  /*0e50*/  IADD3 R33, P6, PT, -R33, R62, RZ ;  /* 0x0000003e21217210 */ /* 0x000fe20007fde1ff */
[----:B------:R-:W-:Y:S01]  /*0e60*/  IMAD.X R62, RZ, RZ, R65, P0 ;  /* 0x000000ffff3e7224 */ /* 0x000fe200000e0641 */
[----:B------:R-:W-:Y:S01]  /*0e70*/  SHF.R.U64 R31, R8, 0x9, R75 ;  /* 0x00000009081f7819 */ /* 0x000fe2000000124b */
[----:B------:R-:W-:Y:S01]  /*0e80*/  IMAD.X R32, R67, 0x1, ~R32, P2 ;  /* 0x0000000143207824 */ /* 0x000fe200010e0e20 */
[----:B------:R-:W-:Y:S02]  /*0e90*/  SHF.R.S64 R64, R30, 0xe, R27 ;  /* 0x0000000e1e407819 */ /* 0x000fe4000000101b */
[----:B------:R-:W-:Y:S02]  /*0ea0*/  SHF.R.U64 R63, R8, 0xa, R75 ;  /* 0x0000000a083f7819 */ /* 0x000fe4000000124b */
[----:B------:R-:W-:Y:S01]  /*0eb0*/  IADD3 RZ, P0, PT, R31, R6, RZ ;  /* 0x000000061fff7210 */ /* 0x000fe20007f1e0ff */
[----:B------:R-:W-:Y:S01]  /*0ec0*/  IMAD.X R31, R65, 0x1, ~R62, P6 ;  /* 0x00000001411f7824 */ /* 0x000fe200030e0e3e */
[----:B------:R-:W-:-:S02]  /*0ed0*/  LEA.HI.X R69, R75, R80, RZ, 0x12, P3 ;  /* 0x000000504b457211 */ /* 0x000fc400018f94ff */
[----:B------:R-:W-:Y:S02]  /*0ee0*/  LEA.HI R30, P3, R27, R64, RZ, 0x1 ;  /* 0x000000401b1e7211 */ /* 0x000fe400078708ff */
[----:B------:R-:W-:Y:S02]  /*0ef0*/  IADD3 RZ, P2, PT, R63, R6, RZ ;  /* 0x000000063fff7210 */ /* 0x000fe40007f5e0ff */
[----:B------:R-:W-:Y:S02]  /*0f00*/  SHF.R.S64 R62, R28, 0x10, R25 ;  /* 0x000000101c3e7819 */ /* 0x000fe40000001019 */
[----:B------:R-:W-:Y:S02]  /*0f10*/  SHF.R.S64 R63, R29, 0xf, R26 ;  /* 0x0000000f1d3f7819 */ /* 0x000fe4000000101a */
[----:B------:R-:W-:Y:S02]  /*0f20*/  SHF.R.S32.HI R66, RZ, 0xe, R27 ;  /* 0x0000000eff427819 */ /* 0x000fe4000001141b */
[----:B------:R-:W-:-:S02]  /*0f30*/  LEA.HI.X R67, R75, R80, RZ, 0x13, P1 ;  /* 0x000000504b437211 */ /* 0x000fc400008f9cff */
[----:B------:R-:W-:Y:S01]  /*0f40*/  LOP3.LUT R30, R30, 0xfffffffe, RZ, 0xc0, !PT ;  /* 0xfffffffe1e1e7812 */ /* 0x000fe200078ec0ff */
[----:B------:R-:W-:Y:S01]  /*0f50*/  IMAD.X R29, RZ, RZ, R66, P3 ;  /* 0x000000ffff1d7224 */ /* 0x000fe200018e0642 */
[----:B------:R-:W-:Y:S02]  /*0f60*/  LEA.HI R27, P1, R25, R62, RZ, 0x1 ;  /* 0x0000003e191b7211 */ /* 0x000fe400078308ff */
[----:B------:R-:W-:Y:S02]  /*0f70*/  LEA.HI R28, P6, R26, R63, RZ, 0x1 ;  /* 0x0000003f1a1c7211 */ /* 0x000fe400078d08ff */
[----:B------:R-:W-:Y:S02]  /*0f80*/  SHF.R.S32.HI R77, RZ, 0xf, R26 ;  /* 0x0000000fff4d7819 */ /* 0x000fe4000001141a */
[----:B------:R-:W-:Y:S02]  /*0f90*/  IADD3 R30, P3, PT, -R30, R64, RZ ;  /* 0x000000401e1e7210 */ /* 0x000fe40007f7e1ff */
[----:B------:R-:W-:Y:S01]  /*0fa0*/  LOP3.LUT R27, R27, 0xfffffffe, RZ, 0xc0, !PT ;  /* 0xfffffffe1b1b7812 */ /* 0x000fe200078ec0ff */
[----:B------:R-:W-:Y:S01]  /*0fb0*/  IMAD.X R26, RZ, RZ, R77, P6 ;  /* 0x000000ffff1a7224 */ /* 0x000fe200030e064d */
[----:B------:R-:W-:Y:S01]  /*0fc0*/  SHF.R.S32.HI R65, RZ, 0x10, R25 ;  /* 0x00000010ff417819 */ /* 0x000fe20000011419 */
[----:B------:R-:W-:Y:S01]  /*0fd0*/  IMAD.X R29, R66, 0x1, ~R29, P3 ;  /* 0x00000001421d7824 */ /* 0x000fe200018e0e1d */
[----:B------:R-:W-:-:S02]  /*0fe0*/  LOP3.LUT R28, R28, 0xfffffffe, RZ, 0xc0, !PT ;  /* 0xfffffffe1c1c7812 */ /* 0x000fc400078ec0ff */
[----:B------:R-:W-:Y:S01]  /*0ff0*/  IADD3 R27, P6, PT, -R27, R62, RZ ;  /* 0x0000003e1b1b7210 */ /* 0x000fe20007fde1ff */
[----:B------:R-:W-:Y:S01]  /*1000*/  IMAD.X R62, RZ, RZ, R65, P1 ;  /* 0x000000ffff3e7224 */ /* 0x000fe200008e0641 */
[----:B------:R-:W-:Y:S02]  /*1010*/  SHF.R.U64 R25, R8, 0x7, R75 ;  /* 0x0000000708197819 */ /* 0x000fe4000000124b */
[----:B------:R-:W-:Y:S02]  /*1020*/  SHF.R.S64 R64, R24, 0x11, R21 ;  /* 0x0000001118407819 */ /* 0x000fe40000001015 */
[----:B------:R-:W-:Y:S02]  /*1030*/  IADD3 R28, P3, PT, -R28, R63, RZ ;  /* 0x0000003f1c1c7210 */ /* 0x000fe40007f7e1ff */
[----:B------:R-:W-:Y:S02]  /*1040*/  SHF.R.U64 R63, R8, 0x8, R75 ;  /* 0x00000008083f7819 */ /* 0x000fe4000000124b */
[----:B------:R-:W-:Y:S01]  /*1050*/  LEA.HI.X R66, R75, R80, RZ, 0x14, P5 ;  /* 0x000000504b427211 */ /* 0x000fe200028fa4ff */
[----:B------:R-:W-:Y:S01]  /*1060*/  IMAD.X R26, R77, 0x1, ~R26, P3 ;  /* 0x000000014d1a7824 */ /* 0x000fe200018e0e1a */
[----:B------:R-:W-:Y:S01]  /*1070*/  IADD3 RZ, P1, PT, R25, R6, RZ ;  /* 0x0000000619ff7210 */ /* 0x000fe20007f3e0ff */
[----:B------:R-:W-:Y:S01]  /*1080*/  IMAD.X R25, R65, 0x1, ~R62, P6 ;  /* 0x0000000141197824 */ /* 0x000fe200030e0e3e */
[----:B------:R-:W-:-:S02]  /*1090*/  LEA.HI R24, P5, R21, R64, RZ, 0x1 ;  /* 0x0000004015187211 */ /* 0x000fc400078b08ff */
[----:B------:R-:W-:Y:S02]  /*10a0*/  SHF.R.S64 R62, R22, 0x13, R19 ;  /* 0x00000013163e7819 */ /* 0x000fe40000001013 */
[----:B------:R-:W-:Y:S02]  /*10b0*/  SHF.R.S32.HI R70, RZ, 0x11, R21 ;  /* 0x00000011ff467819 */ /* 0x000fe40000011415 */
[----:B------:R-:W-:Y:S02]  /*10c0*/  IADD3 RZ, P3, PT, R63, R6, RZ ;  /* 0x000000063fff7210 */ /* 0x000fe40007f7e0ff */
[----:B------:R-:W-:Y:S01]  /*10d0*/  SHF.R.S64 R63, R23, 0x12, R20 ;  /* 0x00000012173f7819 */ /* 0x000fe20000001014 */
[----:B------:R-:W-:Y:S01]  /*10e0*/  IMAD.X R23, RZ, RZ, R70, P5 ;  /* 0x000000ffff177224 */ /* 0x000fe200028e0646 */
[----:B------:R-:W-:Y:S02]  /*10f0*/  LOP3.LUT R24, R24, 0xfffffffe, RZ, 0xc0, !PT ;  /* 0xfffffffe18187812 */ /* 0x000fe400078ec0ff */
[----:B------:R-:W-:-:S02]  /*1100*/  LEA.HI.X R65, R75, R80, RZ, 0x15, P4 ;  /* 0x000000504b417211 */ /* 0x000fc400020facff */
[----:B------:R-:W-:Y:S02]  /*1110*/  LEA.HI R21, P4, R19, R62, RZ, 0x1 ;  /* 0x0000003e13157211 */ /* 0x000fe400078908ff */
[----:B------:R-:W-:Y:S02]  /*1120*/  LEA.HI R22, P6, R20, R63, RZ, 0x1 ;  /* 0x0000003f14167211 */ /* 0x000fe400078d08ff */
[----:B------:R-:W-:Y:S02]  /*1130*/  IADD3 R24, P5, PT, -R24, R64, RZ ;  /* 0x0000004018187210 */ /* 0x000fe40007fbe1ff */
[----:B------:R-:W-:Y:S02]  /*1140*/  SHF.R.S32.HI R79, RZ, 0x12, R20 ;  /* 0x00000012ff4f7819 */ /* 0x000fe40000011414 */
[----:B------:R-:W-:Y:S01]  /*1150*/  LOP3.LUT R21, R21, 0xfffffffe, RZ, 0xc0, !PT ;  /* 0xfffffffe15157812 */ /* 0x000fe200078ec0ff */
[----:B------:R-:W-:Y:S01]  /*1160*/  IMAD.X R23, R70, 0x1, ~R23, P5 ;  /* 0x0000000146177824 */ /* 0x000fe200028e0e17 */
[----:B------:R-:W-:Y:S01]  /*1170*/  SHF.R.S32.HI R77, RZ, 0x13, R19 ;  /* 0x00000013ff4d7819 */ /* 0x000fe20000011413 */
[----:B------:R-:W-:Y:S01]  /*1180*/  IMAD.X R20, RZ, RZ, R79, P6 ;  /* 0x000000ffff147224 */ /* 0x000fe200030e064f */
[----:B------:R-:W-:-:S02]  /*1190*/  IADD3 R21, P6, PT, -R21, R62, RZ ;  /* 0x0000003e15157210 */ /* 0x000fc40007fde1ff */
[----:B------:R-:W-:Y:S01]  /*11a0*/  SHF.R.U64 R19, R8, 0x5, R75 ;  /* 0x0000000508137819 */ /* 0x000fe2000000124b */
[----:B------:R-:W-:Y:S01]  /*11b0*/  IMAD.X R62, RZ, RZ, R77, P4 ;  /* 0x000000ffff3e7224 */ /* 0x000fe200020e064d */
[----:B------:R-:W-:Y:S02]  /*11c0*/  SHF.R.S64 R70, R18, 0x14, R15 ;  /* 0x0000001412467819 */ /* 0x000fe4000000100f */
[----:B------:R-:W-:Y:S02]  /*11d0*/  LEA.HI.X R64, R75, R80, RZ, 0x16, P2 ;  /* 0x000000504b407211 */ /* 0x000fe400010fb4ff */
[----:B------:R-:W-:Y:S02]  /*11e0*/  LOP3.LUT R22, R22, 0xfffffffe, RZ, 0xc0, !PT ;  /* 0xfffffffe16167812 */ /* 0x000fe400078ec0ff */
[----:B------:R-:W-:Y:S01]  /*11f0*/  IADD3 RZ, P4, PT, R19, R6, RZ ;  /* 0x0000000613ff7210 */ /* 0x000fe20007f9e0ff */
[----:B------:R-:W-:Y:S01]  /*1200*/  IMAD.X R19, R77, 0x1, ~R62, P6 ;  /* 0x000000014d137824 */ /* 0x000fe200030e0e3e */
[----:B------:R-:W-:-:S02]  /*1210*/  LEA.HI R18, P2, R15, R70, RZ, 0x1 ;  /* 0x000000460f127211 */ /* 0x000fc400078508ff */
[----:B------:R-:W-:Y:S02]  /*1220*/  SHF.R.S64 R77, R17, 0x15, R14 ;  /* 0x00000015114d7819 */ /* 0x000fe4000000100e */
[----:B------:R-:W-:Y:S02]  /*1230*/  SHF.R.S32.HI R78, RZ, 0x14, R15 ;  /* 0x00000014ff4e7819 */ /* 0x000fe4000001140f */
[----:B------:R-:W-:Y:S02]  /*1240*/  IADD3 R22, P5, PT, -R22, R63, RZ ;  /* 0x0000003f16167210 */ /* 0x000fe40007fbe1ff */
[----:B------:R-:W-:Y:S01]  /*1250*/  LOP3.LUT R18, R18, 0xfffffffe, RZ, 0xc0, !PT ;  /* 0xfffffffe12127812 */ /* 0x000fe200078ec0ff */
[----:B------:R-:W-:Y:S01]  /*1260*/  IMAD.X R17, RZ, RZ, R78, P2 ;  /* 0x000000ffff117224 */ /* 0x000fe200010e064e */
[----:B------:R-:W-:Y:S01]  /*1270*/  SHF.R.S64 R62, R16, 0x16, R13 ;  /* 0x00000016103e7819 */ /* 0x000fe2000000100d */
[----:B------:R-:W-:Y:S01]  /*1280*/  IMAD.X R20, R79, 0x1, ~R20, P5 ;  /* 0x000000014f147824 */ /* 0x000fe200028e0e14 */
[----:B------:R-:W-:-:S02]  /*1290*/  LEA.HI R16, P6, R14, R77, RZ, 0x1 ;  /* 0x0000004d0e107211 */ /* 0x000fc400078d08ff */
[----:B------:R-:W-:Y:S02]  /*12a0*/  IADD3 R18, P2, PT, -R18, R70, RZ ;  /* 0x0000004612127210 */ /* 0x000fe40007f5e1ff */
[----:B------:R-:W-:Y:S02]  /*12b0*/  SHF.R.U64 R63, R8, 0x6, R75 ;  /* 0x00000006083f7819 */ /* 0x000fe4000000124b */
[----:B------:R-:W-:Y:S01]  /*12c0*/  LOP3.LUT R16, R16, 0xfffffffe, RZ, 0xc0, !PT ;  /* 0xfffffffe10107812 */ /* 0x000fe200078ec0ff */
[----:B------:R-:W-:Y:S01]  /*12d0*/  IMAD.X R17, R78, 0x1, ~R17, P2 ;  /* 0x000000014e117824 */ /* 0x000fe200010e0e11 */
[----:B------:R-:W-:Y:S02]  /*12e0*/  SHF.R.S32.HI R79, RZ, 0x15, R14 ;  /* 0x00000015ff4f7819 */ /* 0x000fe4000001140e */
[----:B------:R-:W-:Y:S02]  /*12f0*/  IADD3 RZ, P5, PT, R63, R6, RZ ;  /* 0x000000063fff7210 */ /* 0x000fe40007fbe0ff */
[----:B------:R-:W-:Y:S01]  /*1300*/  LEA.HI.X R63, R75, R80, RZ, 0x17, P0 ;  /* 0x000000504b3f7211 */ /* 0x000fe200000fbcff */
[----:B------:R-:W-:Y:S01]  /*1310*/  IMAD.X R14, RZ, RZ, R79, P6 ;  /* 0x000000ffff0e7224 */ /* 0x000fe200030e064f */
[----:B------:R-:W-:-:S02]  /*1320*/  IADD3 R16, P2, PT, -R16, R77, RZ ;  /* 0x0000004d10107210 */ /* 0x000fc40007f5e1ff */
[-C--:B------:R-:W-:Y:S02]  /*1330*/  LEA.HI R15, P0, R13, R62.reuse, RZ, 0x1 ;  /* 0x0000003e0d0f7211 */ /* 0x080fe400078108ff */
[----:B------:R-:W-:Y:S01]  /*1340*/  SHF.R.S32.HI R99, RZ, 0x16, R13 ;  /* 0x00000016ff637819 */ /* 0x000fe2000001140d */
[----:B------:R-:W-:Y:S01]  /*1350*/  IMAD.X R14, R79, 0x1, ~R14, P2 ;  /* 0x000000014f0e7824 */ /* 0x000fe200010e0e0e */
[----:B------:R-:W-:Y:S02]  /*1360*/  LOP3.LUT R15, R15, 0xfffffffe, RZ, 0xc0, !PT ;  /* 0xfffffffe0f0f7812 */ /* 0x000fe400078ec0ff */
[----:B------:R-:W-:Y:S02]  /*1370*/  SHF.R.S64 R79, R60, 0x17, R11 ;  /* 0x000000173c4f7819 */ /* 0x000fe4000000100b */
[----:B------:R-:W-:Y:S01]  /*1380*/  IADD3 R15, P6, PT, -R15, R62, RZ ;  /* 0x0000003e0f0f7210 */ /* 0x000fe20007fde1ff */
[----:B------:R-:W-:Y:S01]  /*1390*/  IMAD.X R62, RZ, RZ, R99, P0 ;  /* 0x000000ffff3e7224 */ /* 0x000fe200000e0663 */
[----:B------:R-:W-:-:S02]  /*13a0*/  SHF.R.U64 R13, R8, 0x3, R75 ;  /* 0x00000003080d7819 */ /* 0x000fc4000000124b */
[----:B------:R-:W-:Y:S02]  /*13b0*/  SHF.R.S64 R78, R12, 0x18, R9 ;  /* 0x000000180c4e7819 */ /* 0x000fe40000001009 */
[----:B------:R-:W-:Y:S02]  /*13c0*/  LEA.HI.X R70, R75, R80, RZ, 0x18, P3 ;  /* 0x000000504b467211 */ /* 0x000fe400018fc4ff */
[----:B------:R-:W-:Y:S02]  /*13d0*/  LEA.HI R12, P3, R11, R79, RZ, 0x1 ;  /* 0x0000004f0b0c7211 */ /* 0x000fe400078708ff */
[----:B------:R-:W-:Y:S02]  /*13e0*/  SHF.R.U64 R77, R8, 0x4, R75 ;  /* 0x00000004084d7819 */ /* 0x000fe4000000124b */
[----:B------:R-:W-:Y:S02]  /*13f0*/  SHF.R.S32.HI R84, RZ, 0x17, R11 ;  /* 0x00000017ff547819 */ /* 0x000fe4000001140b */
[-C--:B------:R-:W-:Y:S01]  /*1400*/  IADD3 RZ, P0, PT, R13, R6.reuse, RZ ;  /* 0x000000060dff7210 */ /* 0x080fe20007f1e0ff */
[----:B------:R-:W-:Y:S01]  /*1410*/  IMAD.X R13, R99, 0x1, ~R62, P6 ;  /* 0x00000001630d7824 */ /* 0x000fe200030e0e3e */
[----:B------:R-:W-:Y:S01]  /*1420*/  LOP3.LUT R12, R12, 0xfffffffe, RZ, 0xc0, !PT ;  /* 0xfffffffe0c0c7812 */ /* 0x000fe200078ec0ff */
[----:B------:R-:W-:Y:S01]  /*1430*/  IMAD.X R11, RZ, RZ, R84, P3 ;  /* 0x000000ffff0b7224 */ /* 0x000fe200018e0654 */
[----:B------:R-:W-:-:S02]  /*1440*/  IADD3 RZ, P2, PT, R77, R6, RZ ;  /* 0x000000064dff7210 */ /* 0x000fc40007f5e0ff */
[----:B------:R-:W-:Y:S02]  /*1450*/  SHF.R.S64 R62, R10, 0x19, R7 ;  /* 0x000000190a3e7819 */ /* 0x000fe40000001007 */
[----:B------:R-:W-:Y:S02]  /*1460*/  LEA.HI R77, P6, R9, R78, RZ, 0x1 ;  /* 0x0000004e094d7211 */ /* 0x000fe400078d08ff */
[----:B------:R-:W-:Y:S02]  /*1470*/  LEA.HI.X R60, R75, R80, RZ, 0x19, P1 ;  /* 0x000000504b3c7211 */ /* 0x000fe400008fccff */
[----:B------:R-:W-:Y:S02]  /*1480*/  IADD3 R12, P3, PT, -R12, R79, RZ ;  /* 0x0000004f0c0c7210 */ /* 0x000fe40007f7e1ff */
[----:B------:R-:W-:Y:S02]  /*1490*/  LEA.HI R10, P1, R7, R62, RZ, 0x1 ;  /* 0x0000003e070a7211 */ /* 0x000fe400078308ff */
[----:B------:R-:W-:Y:S01]  /*14a0*/  LOP3.LUT R77, R77, 0xfffffffe, RZ, 0xc0, !PT ;  /* 0xfffffffe4d4d7812 */ /* 0x000fe200078ec0ff */
[----:B------:R-:W-:Y:S01]  /*14b0*/  IMAD.X R11, R84, 0x1, ~R11, P3 ;  /* 0x00000001540b7824 */ /* 0x000fe200018e0e0b */
[----:B------:R-:W-:-:S02]  /*14c0*/  SHF.R.S32.HI R79, RZ, 0x18, R9 ;  /* 0x00000018ff4f7819 */ /* 0x000fc40000011409 */
[----:B------:R-:W-:Y:S02]  /*14d0*/  LOP3.LUT R9, R10, 0xfffffffe, RZ, 0xc0, !PT ;  /* 0xfffffffe0a097812 */ /* 0x000fe400078ec0ff */
[----:B------:R-:W-:Y:S01]  /*14e0*/  IADD3 R10, P3, PT, -R77, R78, RZ ;  /* 0x0000004e4d0a7210 */ /* 0x000fe20007f7e1ff */
[----:B------:R-:W-:Y:S01]  /*14f0*/  IMAD.X R78, RZ, RZ, R79, P6 ;  /* 0x000000ffff4e7224 */ /* 0x000fe200030e064f */
[----:B------:R-:W-:Y:S02]  /*1500*/  SHF.R.S32.HI R77, RZ, 0x19, R7 ;  /* 0x00000019ff4d7819 */ /* 0x000fe40000011407 */
[----:B------:R-:W-:Y:S02]  /*1510*/  IADD3 R9, P6, PT, -R9, R62, RZ ;  /* 0x0000003e09097210 */ /* 0x000fe40007fde1ff */
[----:B------:R-:W-:Y:S01]  /*1520*/  SHF.R.U64 R7, R8, 0x2, R75 ;  /* 0x0000000208077819 */ /* 0x000fe2000000124b */
[----:B------:R-:W-:Y:S01]  /*1530*/  IMAD.X R62, RZ, RZ, R77, P1 ;  /* 0x000000ffff3e7224 */ /* 0x000fe200008e064d */
[----:B------:R-:W-:Y:S01]  /*1540*/  SHF.R.U32.HI R99, RZ, 0x1, R75 ;  /* 0x00000001ff637819 */ /* 0x000fe2000001164b */
[----:B------:R-:W-:Y:S01]  /*1550*/  IMAD.X R8, R79, 0x1, ~R78, P3 ;  /* 0x000000014f087824 */ /* 0x000fe200018e0e4e */
[----:B------:R-:W-:Y:S01]  /*1560*/  IADD3 RZ, P1, PT, R7, R6, RZ ;  /* 0x0000000607ff7210 */ /* 0x000fe20007f3e0ff */
[----:B------:R-:W-:Y:S01]  /*1570*/  IMAD.X R7, R77, 0x1, ~R62, P6 ;  /* 0x000000014d077824 */ /* 0x000fe200030e0e3e */
[----:B------:R-:W-:-:S02]  /*1580*/  SHF.R.S64 R79, R4, 0x1a, R3 ;  /* 0x0000001a044f7819 */ /* 0x000fc40000001003 */
[----:B------:R-:W-:Y:S02]  /*1590*/  SHF.R.S64 R77, R61, 0x1b, R0 ;  /* 0x0000001b3d4d7819 */ /* 0x000fe40000001000 */
[----:B------:R-:W-:Y:S02]  /*15a0*/  LEA.HI.X R61, R75, R80, RZ, 0x1a, P5 ;  /* 0x000000504b3d7211 */ /* 0x000fe400028fd4ff */
[----:B------:R-:W-:Y:S02]  /*15b0*/  LEA.HI R78, P5, R3, R79, RZ, 0x1 ;  /* 0x0000004f034e7211 */ /* 0x000fe400078b08ff */
[----:B------:R-:W-:Y:S02]  /*15c0*/  IADD3 R99, P3, PT, R99, R6, RZ ;  /* 0x0000000663637210 */ /* 0x000fe40007f7e0ff */
[----:B------:R-:W-:Y:S02]  /*15d0*/  LEA.HI.X R62, R75, R80, RZ, 0x1b, P4 ;  /* 0x000000504b3e7211 */ /* 0x000fe400020fdcff */
[----:B------:R-:W-:-:S02]  /*15e0*/  LEA.HI R4, R5, R5, RZ, 0x1 ;  /* 0x0000000505047211 */ /* 0x000fc400078f08ff */
[----:B------:R-:W-:Y:S02]  /*15f0*/  LEA.HI R6, P4, R0, R77, RZ, 0x1 ;  /* 0x0000004d00067211 */ /* 0x000fe400078908ff */
[----:B------:R-:W-:Y:S02]  /*1600*/  LOP3.LUT R78, R78, 0xfffffffe, RZ, 0xc0, !PT ;  /* 0xfffffffe4e4e7812 */ /* 0x000fe400078ec0ff */
[----:B------:R-:W-:Y:S02]  /*1610*/  SHF.R.S32.HI R101, RZ, 0x1a, R3 ;  /* 0x0000001aff657819 */ /* 0x000fe40000011403 */
[----:B------:R-:W-:Y:S02]  /*1620*/  LOP3.LUT R4, R4, 0xfffffffe, RZ, 0xc0, !PT ;  /* 0xfffffffe04047812 */ /* 0x000fe400078ec0ff */
[----:B------:R-:W-:Y:S02]  /*1630*/  LOP3.LUT R3, R6, 0xfffffffe, RZ, 0xc0, !PT ;  /* 0xfffffffe06037812 */ /* 0x000fe400078ec0ff */
[----:B------:R-:W-:Y:S01]  /*1640*/  IADD3 R6, P6, PT, -R78, R79, RZ ;  /* 0x0000004f4e067210 */ /* 0x000fe20007fde1ff */
[----:B------:R-:W-:Y:S01]  /*1650*/  IMAD.X R78, RZ, RZ, R101, P5 ;  /* 0x000000ffff4e7224 */ /* 0x000fe200028e0665 */
[----:B------:R-:W-:Y:S01]  /*1660*/  SHF.R.S64 R98, R76, 0x1c, R81 ;  /* 0x0000001c4c627819 */ /* 0x000fe20000001051 */
[----:B------:R-:W-:Y:S01]  /*1670*/  IMAD.IADD R5, R5, 0x1, -R4 ;  /* 0x0000000105057824 */ /* 0x000fe200078e0a04 */
[----:B------:R-:W-:Y:S01]  /*1680*/  IADD3 R4, P5, PT, -R3, R77, RZ ;  /* 0x0000004d03047210 */ /* 0x000fe20007fbe1ff */
[----:B------:R-:W-:Y:S01]  /*1690*/  IMAD.X R3, R101, 0x1, ~R78, P6 ;  /* 0x0000000165037824 */ /* 0x000fe200030e0e4e */
[----:B------:R-:W-:-:S02]  /*16a0*/  SHF.R.S64 R84, R73, 0x1d, R58 ;  /* 0x0000001d49547819 */ /* 0x000fc4000000103a */
[----:B------:R-:W-:Y:S02]  /*16b0*/  LEA.HI.X R73, R75, R80, RZ, 0x1c, P2 ;  /* 0x000000504b497211 */ /* 0x000fe400010fe4ff */
[----:B------:R-:W-:Y:S02]  /*16c0*/  LEA.HI R78, P2, R81, R98, RZ, 0x1 ;  /* 0x00000062514e7211 */ /* 0x000fe400078508ff */
[----:B------:R-:W-:Y:S02]  /*16d0*/  SHF.R.S64 R77, R74, 0x1e, R59 ;  /* 0x0000001e4a4d7819 */ /* 0x000fe4000000103b */
[CC--:B------:R-:W-:Y:S02]  /*16e0*/  LEA.HI.X R74, R75.reuse, R80.reuse, RZ, 0x1d, P0 ;  /* 0x000000504b4a7211 */ /* 0x0c0fe400000fecff */
[----:B------:R-:W-:Y:S01]  /*16f0*/  LEA.HI.X R76, R75, R80, RZ, 0x1e, P1 ;  /* 0x000000504b4c7211 */ /* 0x000fe200008ff4ff */
[----:B------:R-:W-:Y:S01]  /*1700*/  IMAD.X R80, RZ, RZ, R80, P3 ;  /* 0x000000ffff507224 */ /* 0x000fe200018e0650 */
[----:B------:R-:W-:-:S02]  /*1710*/  LOP3.LUT R75, R78, 0xfffffffe, RZ, 0xc0, !PT ;  /* 0xfffffffe4e4b7812 */ /* 0x000fc400078ec0ff */
[-C--:B------:R-:W-:Y:S02]  /*1720*/  LEA.HI R78, P6, R59, R77.reuse, RZ, 0x1 ;  /* 0x0000004d3b4e7211 */ /* 0x080fe400078d08ff */
[----:B------:R-:W-:Y:S02]  /*1730*/  SHF.R.S32.HI R101, RZ, 0x1b, R0 ;  /* 0x0000001bff657819 */ /* 0x000fe40000011400 */
[----:B------:R-:W-:Y:S02]  /*1740*/  LOP3.LUT R78, R78, 0xfffffffe, RZ, 0xc0, !PT ;  /* 0xfffffffe4e4e7812 */ /* 0x000fe400078ec0ff */
[----:B------:R-:W-:Y:S01]  /*1750*/  SHF.R.S64 R100, R99, 0x1f, R80 ;  /* 0x0000001f63647819 */ /* 0x000fe20000001050 */
[----:B------:R-:W-:Y:S01]  /*1760*/  IMAD.X R0, RZ, RZ, R101, P4 ;  /* 0x000000ffff007224 */ /* 0x000fe200020e0665 */
[----:B------:R-:W-:Y:S02]  /*1770*/  IADD3 R78, P3, PT, -R78, R77, RZ ;  /* 0x0000004d4e4e7210 */ /* 0x000fe40007f7e1ff */
[----:B------:R-:W-:Y:S01]  /*1780*/  LEA.HI R79, P1, R58, R84, RZ, 0x1 ;  /* 0x000000543a4f7211 */ /* 0x000fe200078308ff */
[----:B------:R-:W-:Y:S01]  /*1790*/  IMAD.X R77, R101, 0x1, ~R0, P5 ;  /* 0x00000001654d7824 */ /* 0x000fe200028e0e00 */
[----:B------:R-:W-:-:S02]  /*17a0*/  SHF.R.S32.HI R103, RZ, 0x1, R82 ;  /* 0x00000001ff677819 */ /* 0x000fc40000011452 */
[----:B------:R-:W-:Y:S02]  /*17b0*/  SHF.R.S32.HI R101, RZ, 0x2, R83 ;  /* 0x00000002ff657819 */ /* 0x000fe40000011453 */
[----:B------:R-:W-:Y:S02]  /*17c0*/  LEA.HI R83, P5, R80, R100, RZ, 0x1 ;  /* 0x0000006450537211 */ /* 0x000fe400078b08ff */
[----:B------:R-:W-:Y:S02]  /*17d0*/  LOP3.LUT R79, R79, 0xfffffffe, RZ, 0xc0, !PT ;  /* 0xfffffffe4f4f7812 */ /* 0x000fe400078ec0ff */
[----:B------:R-:W-:Y:S02]  /*17e0*/  I2FP.F32.S32 R0, R2 ;  /* 0x0000000200007245 */ /* 0x000fe40000201400 */
[----:B------:R-:W-:Y:S02]  /*17f0*/  SHF.R.S32.HI R81, RZ, 0x1c, R81 ;  /* 0x0000001cff517819 */ /* 0x000fe40000011451 */
[----:B------:R-:W-:Y:S01]  /*1800*/  LEA.HI R82, R103, R103, RZ, 0x1 ;  /* 0x0000006767527211 */ /* 0x000fe200078f08ff */
[----:B------:R-:W-:Y:S01]  /*1810*/  FFMA R0, R0, 0.5, RZ ;  /* 0x3f00000000007823 */ /* 0x000fe200000000ff */
[----:B------:R-:W-:-:S02]  /*1820*/  IADD3 R75, P0, PT, -R75, R98, RZ ;  /* 0x000000624b4b7210 */ /* 0x000fc40007f1e1ff */
[----:B------:R-:W-:Y:S02]  /*1830*/  LOP3.LUT R83, R83, 0xfffffffe, RZ, 0xc0, !PT ;  /* 0xfffffffe53537812 */ /* 0x000fe400078ec0ff */
[----:B------:R-:W-:Y:S02]  /*1840*/  LEA.HI R98, R101, R101, RZ, 0x1 ;  /* 0x0000006565627211 */ /* 0x000fe400078f08ff */
[----:B------:R-:W-:Y:S01]  /*1850*/  IADD3 R79, P4, PT, -R79, R84, RZ ;  /* 0x000000544f4f7210 */ /* 0x000fe20007f9e1ff */
[----:B------:R-:W-:Y:S01]  /*1860*/  IMAD.X R84, RZ, RZ, R81, P2 ;  /* 0x000000ffff547224 */ /* 0x000fe200010e0651 */
[----:B------:R-:W-:Y:S02]  /*1870*/  I2FP.F32.S32 R99, R56 ;  /* 0x0000003800637245 */ /* 0x000fe40000201400 */
[----:B------:R-:W-:Y:S01]  /*1880*/  LOP3.LUT R82, R82, 0xfffffffe, RZ, 0xc0, !PT ;  /* 0xfffffffe52527812 */ /* 0x000fe200078ec0ff */
[----:B------:R-:W-:Y:S01]  /*1890*/  IMAD.X R84, R81, 0x1, ~R84, P0 ;  /* 0x0000000151547824 */ /* 0x000fe200000e0e54 */
[----:B------:R-:W-:Y:S01]  /*18a0*/  IADD3 R83, P2, PT, -R83, R100, RZ ;  /* 0x0000006453537210 */ /* 0x000fe20007f5e1ff */
[----:B------:R-:W-:Y:S01]  /*18b0*/  FFMA R99, R99, 0.25, R0 ;  /* 0x3e80000063637823 */ /* 0x000fe20000000000 */
[----:B------:R-:W-:Y:S01]  /*18c0*/  LOP3.LUT R100, R98, 0xfffffffe, RZ, 0xc0, !PT ;  /* 0xfffffffe62647812 */ /* 0x000fe200078ec0ff */
[----:B------:R-:W-:Y:S01]  /*18d0*/  IMAD.IADD R82, R103, 0x1, -R82 ;  /* 0x0000000167527824 */ /* 0x000fe200078e0a52 */
[----:B------:R-:W-:-:S02]  /*18e0*/  I2FP.F32.S32 R98, R54 ;  /* 0x0000003600627245 */ /* 0x000fc40000201400 */
[----:B------:R-:W-:Y:S01]  /*18f0*/  SHF.R.S32.HI R102, RZ, 0x4, R86 ;  /* 0x00000004ff667819 */ /* 0x000fe20000011456 */
[----:B------:R-:W-:Y:S01]  /*1900*/  IMAD.IADD R0, R101, 0x1, -R100 ;  /* 0x0000000165007824 */ /* 0x000fe200078e0a64 */
[----:B------:R-:W-:Y:S01]  /*1910*/  SHF.R.S32.HI R103, RZ, 0x3, R85 ;  /* 0x00000003ff677819 */ /* 0x000fe20000011455 */
[----:B------:R-:W-:Y:S01]  /*1920*/  FFMA R98, R98, 0.125, R99 ;  /* 0x3e00000062627823 */ /* 0x000fe20000000063 */
[----:B------:R-:W-:Y:S02]  /*1930*/  I2FP.F32.S32 R85, R52 ;  /* 0x0000003400557245 */ /* 0x000fe40000201400 */
[----:B------:R-:W-:Y:S02]  /*1940*/  LEA.HI R101, R102, R102, RZ, 0x1 ;  /* 0x0000006666657211 */ /* 0x000fe400078f08ff */
[----:B------:R-:W-:Y:S01]  /*1950*/  LEA.HI R99, R103, R103, RZ, 0x1 ;  /* 0x0000006767637211 */ /* 0x000fe200078f08ff */
[----:B------:R-:W-:Y:S01]  /*1960*/  FFMA R85, R85, 0.0625, R98 ;  /* 0x3d80000055557823 */ /* 0x000fe20000000062 */
[----:B------:R-:W-:-:S02]  /*1970*/  I2FP.F32.S32 R86, R51 ;  /* 0x0000003300567245 */ /* 0x000fc40000201400 */
[----:B------:R-:W-:Y:S02]  /*1980*/  LOP3.LUT R101, R101, 0xfffffffe, RZ, 0xc0, !PT ;  /* 0xfffffffe65657812 */ /* 0x000fe400078ec0ff */
[----:B------:R-:W-:Y:S01]  /*1990*/  LOP3.LUT R100, R99, 0xfffffffe, RZ, 0xc0, !PT ;  /* 0xfffffffe63647812 */ /* 0x000fe200078ec0ff */
[----:B------:R-:W-:Y:S01]  /*19a0*/  FFMA R98, R86, 0.03125, R85 ;  /* 0x3d00000056627823 */ /* 0x000fe20000000055 */
[----:B------:R-:W-:Y:S01]  /*19b0*/  I2FP.F32.S32 R99, R48 ;  /* 0x0000003000637245 */ /* 0x000fe20000201400 */
[----:B------:R-:W-:Y:S01]  /*19c0*/  IMAD.IADD R86, R102, 0x1, -R101 ;  /* 0x0000000166567824 */ /* 0x000fe200078e0a65 */
[----:B------:R-:W-:Y:S01]  /*19d0*/  I2FP.F32.S32 R101, R46 ;  /* 0x0000002e00657245 */ /* 0x000fe20000201400 */
[----:B------:R-:W-:Y:S01]  /*19e0*/  IMAD.IADD R85, R103, 0x1, -R100 ;  /* 0x0000000167557824 */ /* 0x000fe200078e0a64 */
[----:B------:R-:W-:Y:S01]  /*19f0*/  SHF.R.S32.HI R102, RZ, 0x6, R88 ;  /* 0x00000006ff667819 */ /* 0x000fe20000011458 */
[----:B------:R-:W-:Y:S01]  /*1a00*/  FFMA R98, R99, 0.015625, R98 ;  /* 0x3c80000063627823 */ /* 0x000fe20000000062 */
[----:B------:R-:W-:-:S02]  /*1a10*/  SHF.R.S32.HI R103, RZ, 0x5, R87 ;  /* 0x00000005ff677819 */ /* 0x000fc40000011457 */
[----:B------:R-:W-:Y:S01]  /*1a20*/  I2FP.F32.S32 R87, R45 ;  /* 0x0000002d00577245 */ /* 0x000fe20000201400 */
[----:B------:R-:W-:Y:S01]  /*1a30*/  FFMA R98, R101, 0.0078125, R98 ;  /* 0x3c00000065627823 */ /* 0x000fe20000000062 */
[----:B------:R-:W-:Y:S02]  /*1a40*/  LEA.HI R101, R102, R102, RZ, 0x1 ;  /* 0x0000006666657211 */ /* 0x000fe400078f08ff */
[----:B------:R-:W-:Y:S01]  /*1a50*/  LEA.HI R99, R103, R103, RZ, 0x1 ;  /* 0x0000006767637211 */ /* 0x000fe200078f08ff */
[----:B------:R-:W-:Y:S01]  /*1a60*/  FFMA R87, R87, 0.00390625, R98 ;  /* 0x3b80000057577823 */ /* 0x000fe20000000062 */
[----:B------:R-:W-:Y:S02]  /*1a70*/  I2FP.F32.S32 R88, R42 ;  /* 0x0000002a00587245 */ /* 0x000fe40000201400 */
[----:B------:R-:W-:Y:S02]  /*1a80*/  LOP3.LUT R101, R101, 0xfffffffe, RZ, 0xc0, !PT ;  /* 0xfffffffe65657812 */ /* 0x000fe400078ec0ff */
[----:B------:R-:W-:Y:S01]  /*1a90*/  LOP3.LUT R100, R99, 0xfffffffe, RZ, 0xc0, !PT ;  /* 0xfffffffe63647812 */ /* 0x000fe200078ec0ff */
[----:B------:R-:W-:Y:S01]  /*1aa0*/  FFMA R98, R88, 0.001953125, R87 ;  /* 0x3b00000058627823 */ /* 0x000fe20000000057 */
[----:B------:R-:W-:Y:S01]  /*1ab0*/  I2FP.F32.S32 R99, R40 ;  /* 0x0000002800637245 */ /* 0x000fe20000201400 */
[----:B------:R-:W-:Y:S01]  /*1ac0*/  IMAD.IADD R88, R102, 0x1, -R101 ;  /* 0x0000000166587824 */ /* 0x000fe200078e0a65 */
[----:B------:R-:W-:Y:S01]  /*1ad0*/  I2FP.F32.S32 R101, R39 ;  /* 0x0000002700657245 */ /* 0x000fe20000201400 */
[----:B------:R-:W-:Y:S01]  /*1ae0*/  IMAD.IADD R87, R103, 0x1, -R100 ;  /* 0x0000000167577824 */ /* 0x000fe200078e0a64 */
[----:B------:R-:W-:Y:S01]  /*1af0*/  SHF.R.S32.HI R102, RZ, 0x8, R90 ;  /* 0x00000008ff667819 */ /* 0x000fe2000001145a */
[----:B------:R-:W-:Y:S01]  /*1b00*/  FFMA R98, R99, 0.0009765625, R98 ;  /* 0x3a80000063627823 */ /* 0x000fe20000000062 */
[----:B------:R-:W-:-:S02]  /*1b10*/  SHF.R.S32.HI R103, RZ, 0x7, R89 ;  /* 0x00000007ff677819 */ /* 0x000fc40000011459 */
[----:B------:R-:W-:Y:S01]  /*1b20*/  I2FP.F32.S32 R89, R36 ;  /* 0x0000002400597245 */ /* 0x000fe20000201400 */
[----:B------:R-:W-:Y:S01]  /*1b30*/  FFMA R98, R101, 0.00048828125, R98 ;  /* 0x3a00000065627823 */ /* 0x000fe20000000062 */
[----:B------:R-:W-:Y:S02]  /*1b40*/  LEA.HI R101, R102, R102, RZ, 0x1 ;  /* 0x0000006666657211 */ /* 0x000fe400078f08ff */
[----:B------:R-:W-:Y:S01]  /*1b50*/  LEA.HI R99, R103, R103, RZ, 0x1 ;  /* 0x0000006767637211 */ /* 0x000fe200078f08ff */
[----:B------:R-:W-:Y:S01]  /*1b60*/  FFMA R89, R89, 0.000244140625, R98 ;  /* 0x3980000059597823 */ /* 0x000fe20000000062 */
[----:B------:R-:W-:Y:S02]  /*1b70*/  I2FP.F32.S32 R90, R34 ;  /* 0x00000022005a7245 */ /* 0x000fe40000201400 */
[----:B------:R-:W-:Y:S02]  /*1b80*/  LOP3.LUT R101, R101, 0xfffffffe, RZ, 0xc0, !PT ;  /* 0xfffffffe65657812 */ /* 0x000fe400078ec0ff */
[----:B------:R-:W-:Y:S01]  /*1b90*/  LOP3.LUT R100, R99, 0xfffffffe, RZ, 0xc0, !PT ;  /* 0xfffffffe63647812 */ /* 0x000fe200078ec0ff */
[----:B------:R-:W-:Y:S01]  /*1ba0*/  FFMA R98, R90, 0.0001220703125, R89 ;  /* 0x390000005a627823 */ /* 0x000fe20000000059 */
[----:B------:R-:W-:Y:S01]  /*1bb0*/  I2FP.F32.S32 R99, R33 ;  /* 0x0000002100637245 */ /* 0x000fe20000201400 */
[----:B------:R-:W-:Y:S01]  /*1bc0*/  IMAD.IADD R90, R102, 0x1, -R101 ;  /* 0x00000001665a7824 */ /* 0x000fe200078e0a65 */
[----:B------:R-:W-:Y:S01]  /*1bd0*/  I2FP.F32.S32 R101, R30 ;  /* 0x0000001e00657245 */ /* 0x000fe20000201400 */
[----:B------:R-:W-:Y:S01]  /*1be0*/  IMAD.IADD R89, R103, 0x1, -R100 ;  /* 0x0000000167597824 */ /* 0x000fe200078e0a64 */
[----:B------:R-:W-:Y:S01]  /*1bf0*/  SHF.R.S32.HI R102, RZ, 0xa, R92 ;  /* 0x0000000aff667819 */ /* 0x000fe2000001145c */
[----:B------:R-:W-:Y:S01]  /*1c00*/  FFMA R98, R99, 6.103515625e-05, R98 ;  /* 0x3880000063627823 */ /* 0x000fe20000000062 */
[----:B------:R-:W-:-:S02]  /*1c10*/  SHF.R.S32.HI R103, RZ, 0x9, R91 ;  /* 0x00000009ff677819 */ /* 0x000fc4000001145b */
[----:B------:R-:W-:Y:S01]  /*1c20*/  I2FP.F32.S32 R91, R28 ;  /* 0x0000001c005b7245 */ /* 0x000fe20000201400 */
[----:B------:R-:W-:Y:S01]  /*1c30*/  FFMA R98, R101, 3.0517578125e-05, R98 ;  /* 0x3800000065627823 */ /* 0x000fe20000000062 */
[----:B------:R-:W-:Y:S02]  /*1c40*/  LEA.HI R101, R102, R102, RZ, 0x1 ;  /* 0x0000006666657211 */ /* 0x000fe400078f08ff */
[----:B------:R-:W-:Y:S01]  /*1c50*/  LEA.HI R99, R103, R103, RZ, 0x1 ;  /* 0x0000006767637211 */ /* 0x000fe200078f08ff */
[----:B------:R-:W-:Y:S01]  /*1c60*/  FFMA R91, R91, 1.52587890625e-05, R98 ;  /* 0x378000005b5b7823 */ /* 0x000fe20000000062 */
[----:B------:R-:W-:Y:S02]  /*1c70*/  I2FP.F32.S32 R92, R27 ;  /* 0x0000001b005c7245 */ /* 0x000fe40000201400 */
[----:B------:R-:W-:Y:S02]  /*1c80*/  LOP3.LUT R101, R101, 0xfffffffe, RZ, 0xc0, !PT ;  /* 0xfffffffe65657812 */ /* 0x000fe400078ec0ff */
[----:B------:R-:W-:Y:S01]  /*1c90*/  LOP3.LUT R100, R99, 0xfffffffe, RZ, 0xc0, !PT ;  /* 0xfffffffe63647812 */ /* 0x000fe200078ec0ff */
[----:B------:R-:W-:Y:S01]  /*1ca0*/  FFMA R98, R92, 7.62939453125e-06, R91 ;  /* 0x370000005c627823 */ /* 0x000fe2000000005b */
[----:B------:R-:W-:Y:S01]  /*1cb0*/  I2FP.F32.S32 R99, R24 ;  /* 0x0000001800637245 */ /* 0x000fe20000201400 */
[----:B------:R-:W-:Y:S01]  /*1cc0*/  IMAD.IADD R91, R102, 0x1, -R101 ;  /* 0x00000001665b7824 */ /* 0x000fe200078e0a65 */
[----:B------:R-:W-:Y:S01]  /*1cd0*/  I2FP.F32.S32 R101, R22 ;  /* 0x0000001600657245 */ /* 0x000fe20000201400 */
[----:B------:R-:W-:Y:S01]  /*1ce0*/  IMAD.IADD R92, R103, 0x1, -R100 ;  /* 0x00000001675c7824 */ /* 0x000fe200078e0a64 */
[----:B------:R-:W-:Y:S01]  /*1cf0*/  SHF.R.S32.HI R102, RZ, 0xc, R94 ;  /* 0x0000000cff667819 */ /* 0x000fe2000001145e */
[----:B------:R-:W-:Y:S01]  /*1d00*/  FFMA R98, R99, 3.814697265625e-06, R98 ;  /* 0x3680000063627823 */ /* 0x000fe20000000062 */
[----:B------:R-:W-:-:S02]  /*1d10*/  SHF.R.S32.HI R103, RZ, 0xb, R93 ;  /* 0x0000000bff677819 */ /* 0x000fc4000001145d */
[----:B------:R-:W-:Y:S01]  /*1d20*/  I2FP.F32.S32 R93, R21 ;  /* 0x00000015005d7245 */ /* 0x000fe20000201400 */
[----:B------:R-:W-:Y:S01]  /*1d30*/  FFMA R98, R101, 1.9073486328125e-06, R98 ;  /* 0x3600000065627823 */ /* 0x000fe20000000062 */
[----:B------:R-:W-:Y:S02]  /*1d40*/  LEA.HI R101, R102, R102, RZ, 0x1 ;  /* 0x0000006666657211 */ /* 0x000fe400078f08ff */
[----:B------:R-:W-:Y:S01]  /*1d50*/  LEA.HI R99, R103, R103, RZ, 0x1 ;  /* 0x0000006767637211 */ /* 0x000fe200078f08ff */
[----:B------:R-:W-:Y:S01]  /*1d60*/  FFMA R93, R93, 9.5367431640625e-07, R98 ;  /* 0x358000005d5d7823 */ /* 0x000fe20000000062 */
[----:B------:R-:W-:Y:S02]  /*1d70*/  I2FP.F32.S32 R94, R18 ;  /* 0x00000012005e7245 */ /* 0x000fe40000201400 */
[----:B------:R-:W-:Y:S02]  /*1d80*/  LOP3.LUT R101, R101, 0xfffffffe, RZ, 0xc0, !PT ;  /* 0xfffffffe65657812 */ /* 0x000fe400078ec0ff */
[----:B------:R-:W-:Y:S01]  /*1d90*/  LOP3.LUT R100, R99, 0xfffffffe, RZ, 0xc0, !PT ;  /* 0xfffffffe63647812 */ /* 0x000fe200078ec0ff */
[----:B------:R-:W-:Y:S01]  /*1da0*/  FFMA R98, R94, 4.76837158203125e-07, R93 ;  /* 0x350000005e627823 */ /* 0x000fe2000000005d */
[----:B------:R-:W-:Y:S01]  /*1db0*/  I2FP.F32.S32 R99, R16 ;  /* 0x0000001000637245 */ /* 0x000fe20000201400 */
[----:B------:R-:W-:Y:S01]  /*1dc0*/  IMAD.IADD R94, R102, 0x1, -R101 ;  /* 0x00000001665e7824 */ /* 0x000fe200078e0a65 */
[----:B------:R-:W-:Y:S01]  /*1dd0*/  I2FP.F32.S32 R101, R15 ;  /* 0x0000000f00657245 */ /* 0x000fe20000201400 */
[----:B------:R-:W-:Y:S01]  /*1de0*/  IMAD.IADD R93, R103, 0x1, -R100 ;  /* 0x00000001675d7824 */ /* 0x000fe200078e0a64 */
[----:B------:R-:W-:Y:S01]  /*1df0*/  SHF.R.S32.HI R102, RZ, 0xe, R96 ;  /* 0x0000000eff667819 */ /* 0x000fe20000011460 */
[----:B------:R-:W-:Y:S01]  /*1e00*/  FFMA R98, R99, 2.384185791015625e-07, R98 ;  /* 0x3480000063627823 */ /* 0x000fe20000000062 */
[----:B------:R-:W-:-:S02]  /*1e10*/  SHF.R.S32.HI R103, RZ, 0xd, R95 ;  /* 0x0000000dff677819 */ /* 0x000fc4000001145f */
[----:B------:R-:W-:Y:S01]  /*1e20*/  I2FP.F32.S32 R95, R12 ;  /* 0x0000000c005f7245 */ /* 0x000fe20000201400 */
[----:B------:R-:W-:Y:S01]  /*1e30*/  FFMA R98, R101, 1.1920928955078125e-07, R98 ;  /* 0x3400000065627823 */ /* 0x000fe20000000062 */
[----:B------:R-:W-:Y:S02]  /*1e40*/  LEA.HI R101, R102, R102, RZ, 0x1 ;  /* 0x0000006666657211 */ /* 0x000fe400078f08ff */
[----:B------:R-:W-:Y:S01]  /*1e50*/  LEA.HI R99, R103, R103, RZ, 0x1 ;  /* 0x0000006767637211 */ /* 0x000fe200078f08ff */
[----:B------:R-:W-:Y:S01]  /*1e60*/  FFMA R95, R95, 5.9604644775390625e-08, R98 ;  /* 0x338000005f5f7823 */ /* 0x000fe20000000062 */
[----:B------:R-:W-:Y:S02]  /*1e70*/  I2FP.F32.S32 R96, R10 ;  /* 0x0000000a00607245 */ /* 0x000fe40000201400 */
[----:B------:R-:W-:Y:S02]  /*1e80*/  LOP3.LUT R101, R101, 0xfffffffe, RZ, 0xc0, !PT ;  /* 0xfffffffe65657812 */ /* 0x000fe400078ec0ff */
[----:B------:R-:W-:Y:S01]  /*1e90*/  LOP3.LUT R100, R99, 0xfffffffe, RZ, 0xc0, !PT ;  /* 0xfffffffe63647812 */ /* 0x000fe200078ec0ff */
[----:B------:R-:W-:Y:S01]  /*1ea0*/  FFMA R98, R96, 2.98023223876953125e-08, R95 ;  /* 0x3300000060627823 */ /* 0x000fe2000000005f */
[----:B------:R-:W-:Y:S01]  /*1eb0*/  I2FP.F32.S32 R99, R9 ;  /* 0x0000000900637245 */ /* 0x000fe20000201400 */
[----:B------:R-:W-:Y:S01]  /*1ec0*/  IMAD.IADD R95, R102, 0x1, -R101 ;  /* 0x00000001665f7824 */ /* 0x000fe200078e0a65 */
[----:B------:R-:W-:Y:S01]  /*1ed0*/  SHF.R.U32.HI R105, RZ, 0x10, R72 ;  /* 0x00000010ff697819 */ /* 0x000fe20000011648 */
[----:B------:R-:W-:Y:S01]  /*1ee0*/  IMAD.IADD R96, R103, 0x1, -R100 ;  /* 0x0000000167607824 */ /* 0x000fe200078e0a64 */
[----:B------:R-:W-:Y:S01]  /*1ef0*/  I2FP.F32.S32 R101, R6 ;  /* 0x0000000600657245 */ /* 0x000fe20000201400 */
[----:B------:R-:W-:Y:S01]  /*1f00*/  FFMA R98, R99, 1.490116119384765625e-08, R98 ;  /* 0x3280000063627823 */ /* 0x000fe20000000062 */
[----:B------:R-:W-:-:S02]  /*1f10*/  SHF.R.S32.HI R103, RZ, 0xf, R71 ;  /* 0x0000000fff677819 */ /* 0x000fc40000011447 */
[----:B------:R-:W-:Y:S01]  /*1f20*/  LEA.HI R100, R72, R105, RZ, 0x1 ;  /* 0x0000006948647211 */ /* 0x000fe200078f08ff */
[----:B------:R-:W-:Y:S01]  /*1f30*/  FFMA R98, R101, 7.450580596923828125e-09, R98 ;  /* 0x3200000065627823 */ /* 0x000fe20000000062 */
[----:B------:R-:W-:Y:S02]  /*1f40*/  I2FP.F32.S32 R71, R4 ;  /* 0x0000000400477245 */ /* 0x000fe40000201400 */
[----:B------:R-:W-:Y:S02]  /*1f50*/  LEA.HI R99, R103, R103, RZ, 0x1 ;  /* 0x0000006767637211 */ /* 0x000fe400078f08ff */
[----:B------:R-:W-:Y:S01]  /*1f60*/  LOP3.LUT R100, R100, 0xfffe, RZ, 0xc0, !PT ;  /* 0x0000fffe64647812 */ /* 0x000fe200078ec0ff */
[----:B------:R-:W-:Y:S01]  /*1f70*/  FFMA R71, R71, 3.7252902984619140625e-09, R98 ;  /* 0x3180000047477823 */ /* 0x000fe20000000062 */
[----:B------:R-:W-:Y:S02]  /*1f80*/  I2FP.F32.S32 R72, R75 ;  /* 0x0000004b00487245 */ /* 0x000fe40000201400 */
[----:B------:R-:W-:Y:S01]  /*1f90*/  LOP3.LUT R98, R99, 0xfffffffe, RZ, 0xc0, !PT ;  /* 0xfffffffe63627812 */ /* 0x000fe200078ec0ff */
[----:B------:R-:W-:Y:S01]  /*1fa0*/  IMAD.MOV R100, RZ, RZ, -R100 ;  /* 0x000000ffff647224 */ /* 0x000fe200078e0a64 */
[----:B------:R-:W-:Y:S01]  /*1fb0*/  I2FP.F32.S32 R99, R79 ;  /* 0x0000004f00637245 */ /* 0x000fe20000201400 */
[----:B------:R-:W-:Y:S01]  /*1fc0*/  FFMA R72, R72, 1.8626451492309570312e-09, R71 ;  /* 0x3100000048487823 */ /* 0x000fe20000000047 */
[----:B------:R-:W-:Y:S01]  /*1fd0*/  I2FP.F32.S32 R101, R78 ;  /* 0x0000004e00657245 */ /* 0x000fe20000201400 */
[----:B------:R-:W-:Y:S01]  /*1fe0*/  IMAD.IADD R71, R103, 0x1, -R98 ;  /* 0x0000000167477824 */ /* 0x000fe200078e0a62 */
[----:B------:R-:W-:Y:S01]  /*1ff0*/  PRMT R98, R100, 0x7710, RZ ;  /* 0x0000771064627816 */ /* 0x000fe200000000ff */
[----:B------:R-:W-:Y:S01]  /*2000*/  FFMA R72, R99, 9.3132257461547851562e-10, R72 ;  /* 0x3080000063487823 */ /* 0x000fe20000000048 */
[----:B------:R-:W-:-:S02]  /*2010*/  SHF.R.U32.HI R103, RZ, 0x18, R70 ;  /* 0x00000018ff677819 */ /* 0x000fc40000011646 */
[----:B------:R-:W-:Y:S01]  /*2020*/  I2FP.F32.S32 R99, R83 ;  /* 0x0000005300637245 */ /* 0x000fe20000201400 */
[----:B------:R-:W-:Y:S01]  /*2030*/  IMAD.IADD R70, R98, 0x1, R105 ;  /* 0x0000000162467824 */ /* 0x000fe200078e0269 */
[----:B------:R-:W-:Y:S01]  /*2040*/  LEA.HI R98, R103, R103, RZ, 0x19 ;  /* 0x0000006767627211 */ /* 0x000fe200078fc8ff */
[----:B------:R-:W-:Y:S01]  /*2050*/  FFMA R72, R101, 4.6566128730773925781e-10, R72 ;  /* 0x3000000065487823 */ /* 0x000fe20000000048 */
[----:B------:R-:W-:Y:S02]  /*2060*/  SHF.R.S32.HI R102, RZ, 0x11, R68 ;  /* 0x00000011ff667819 */ /* 0x000fe40000011444 */
[----:B------:R-:W-:Y:S01]  /*2070*/  I2FP.F32.S32 R101, R5 ;  /* 0x0000000500657245 */ /* 0x000fe20000201400 */
[----:B------:R-:W-:Y:S01]  /*2080*/  FFMA R72, R99, 2.3283064365386962891e-10, R72 ;  /* 0x2f80000063487823 */ /* 0x000fe20000000048 */
[----:B------:R-:W-:Y:S02]  /*2090*/  LOP3.LUT R98, R98, 0xfe, RZ, 0xc0, !PT ;  /* 0x000000fe62627812 */ /* 0x000fe400078ec0ff */
[----:B------:R-:W-:Y:S01]  /*20a0*/  LOP3.LUT R68, R102, 0xffff, RZ, 0xc0, !PT ;  /* 0x0000ffff66447812 */ /* 0x000fe200078ec0ff */
[----:B------:R-:W-:Y:S01]  /*20b0*/  FFMA R72, R101, 1.1641532182693481445e-10, R72 ;  /* 0x2f00000065487823 */ /* 0x000fe20000000048 */
[----:B------:R-:W-:Y:S01]  /*20c0*/  I2FP.F32.S32 R99, R82 ;  /* 0x0000005200637245 */ /* 0x000fe20000201400 */
[----:B------:R-:W-:Y:S01]  /*20d0*/  IMAD.MOV R98, RZ, RZ, -R98 ;  /* 0x000000ffff627224 */ /* 0x000fe200078e0a62 */
[----:B------:R-:W-:-:S02]  /*20e0*/  LEA.HI R68, R68, R102, RZ, 0x11 ;  /* 0x0000006644447211 */ /* 0x000fc400078f88ff */
[----:B------:R-:W-:Y:S01]  /*20f0*/  I2FP.F32.S32 R101, R0 ;  /* 0x0000000000657245 */ /* 0x000fe20000201400 */
[----:B------:R-:W-:Y:S01]  /*2100*/  FFMA R72, R99, 5.8207660913467407227e-11, R72 ;  /* 0x2e80000063487823 */ /* 0x000fe20000000048 */
[----:B------:R-:W-:Y:S02]  /*2110*/  PRMT R100, R98, 0x7710, RZ ;  /* 0x0000771062647816 */ /* 0x000fe400000000ff */
[----:B------:R-:W-:Y:S01]  /*2120*/  LOP3.LUT R99, R68, 0xfffe, RZ, 0xc0, !PT ;  /* 0x0000fffe44637812 */ /* 0x000fe200078ec0ff */
[----:B------:R-:W-:Y:S01]  /*2130*/  FFMA R101, R101, 2.9103830456733703613e-11, R72 ;  /* 0x2e00000065657823 */ /* 0x000fe20000000048 */
[----:B------:R-:W-:Y:S01]  /*2140*/  I2FP.F32.S32 R98, R85 ;  /* 0x0000005500627245 */ /* 0x000fe20000201400 */
[----:B------:R-:W-:Y:S01]  /*2150*/  IMAD.IADD R68, R100, 0x1, R103 ;  /* 0x0000000164447824 */ /* 0x000fe200078e0267 */
[----:B------:R-:W-:Y:S01]  /*2160*/  SHF.R.S32.HI R72, RZ, 0x12, R69 ;  /* 0x00000012ff487819 */ /* 0x000fe20000011445 */
[----:B------:R-:W-:Y:S01]  /*2170*/  IMAD.MOV R100, RZ, RZ, -R99 ;  /* 0x000000ffff647224 */ /* 0x000fe200078e0a63 */
[----:B------:R-:W-:Y:S01]  /*2180*/  I2FP.F32.S32 R99, R86 ;  /* 0x0000005600637245 */ /* 0x000fe20000201400 */
[----:B------:R-:W-:Y:S01]  /*2190*/  FFMA R98, R98, 1.4551915228366851807e-11, R101 ;  /* 0x2d80000062627823 */ /* 0x000fe20000000065 */
[----:B------:R-:W-:-:S02]  /*21a0*/  LOP3.LUT R101, R72, 0xffff, RZ, 0xc0, !PT ;  /* 0x0000ffff48657812 */ /* 0x000fc400078ec0ff */
[----:B------:R-:W-:Y:S01]  /*21b0*/  SHF.R.S32.HI R69, RZ, 0x13, R67 ;  /* 0x00000013ff457819 */ /* 0x000fe20000011443 */
[----:B------:R-:W-:Y:S01]  /*21c0*/  FFMA R98, R99, 7.2759576141834259033e-12, R98 ;  /* 0x2d00000063627823 */ /* 0x000fe20000000062 */
[----:B------:R-:W-:Y:S02]  /*21d0*/  PRMT R67, R100, 0x7710, RZ ;  /* 0x0000771064437816 */ /* 0x000fe400000000ff */
[----:B------:R-:W-:Y:S02]  /*21e0*/  LEA.HI R100, R101, R72, RZ, 0x11 ;  /* 0x0000004865647211 */ /* 0x000fe400078f88ff */
[----:B------:R-:W-:Y:S01]  /*21f0*/  I2FP.F32.S32 R101, R87 ;  /* 0x0000005700657245 */ /* 0x000fe20000201400 */
[----:B------:R-:W-:Y:S01]  /*2200*/  IMAD.IADD R67, R67, 0x1, R102 ;  /* 0x0000000143437824 */ /* 0x000fe200078e0266 */
[----:B------:R-:W-:Y:S02]  /*2210*/  LOP3.LUT R102, R69, 0xffff, RZ, 0xc0, !PT ;  /* 0x0000ffff45667812 */ /* 0x000fe400078ec0ff */
[----:B------:R-:W-:Y:S01]  /*2220*/  LOP3.LUT R100, R100, 0xfffe, RZ, 0xc0, !PT ;  /* 0x0000fffe64647812 */ /* 0x000fe200078ec0ff */
[----:B------:R-:W-:Y:S01]  /*2230*/  FFMA R101, R101, 3.6379788070917129517e-12, R98 ;  /* 0x2c80000065657823 */ /* 0x000fe20000000062 */
[----:B------:R-:W-:-:S02]  /*2240*/  SHF.R.S32.HI R98, RZ, 0x14, R66 ;  /* 0x00000014ff627819 */ /* 0x000fc40000011442 */
[----:B------:R-:W-:Y:S01]  /*2250*/  LEA.HI R99, R102, R69, RZ, 0x11 ;  /* 0x0000004566637211 */ /* 0x000fe200078f88ff */
[----:B------:R-:W-:Y:S01]  /*2260*/  IMAD.MOV R103, RZ, RZ, -R100 ;  /* 0x000000ffff677224 */ /* 0x000fe200078e0a64 */
[----:B------:R-:W-:Y:S02]  /*2270*/  LOP3.LUT R105, R98, 0xffff, RZ, 0xc0, !PT ;  /* 0x0000ffff62697812 */ /* 0x000fe400078ec0ff */
[----:B------:R-:W-:Y:S02]  /*2280*/  I2FP.F32.S32 R66, R88 ;  /* 0x0000005800427245 */ /* 0x000fe40000201400 */
[----:B------:R-:W-:Y:S02]  /*2290*/  LOP3.LUT R99, R99, 0xfffe, RZ, 0xc0, !PT ;  /* 0x0000fffe63637812 */ /* 0x000fe400078ec0ff */
[----:B------:R-:W-:Y:S01]  /*22a0*/  LEA.HI R102, R105, R98, RZ, 0x11 ;  /* 0x0000006269667211 */ /* 0x000fe200078f88ff */
[----:B------:R-:W-:Y:S01]  /*22b0*/  FFMA R101, R66, 1.8189894035458564758e-12, R101 ;  /* 0x2c00000042657823 */ /* 0x000fe20000000065 */
[----:B------:R-:W-:Y:S01]  /*22c0*/  I2FP.F32.S32 R100, R89 ;  /* 0x0000005900647245 */ /* 0x000fe20000201400 */
[----:B------:R-:W-:Y:S01]  /*22d0*/  IMAD.MOV R104, RZ, RZ, -R99 ;  /* 0x000000ffff687224 */ /* 0x000fe200078e0a63 */
[----:B------:R-:W-:-:S02]  /*22e0*/  LOP3.LUT R99, R102, 0xfffe, RZ, 0xc0, !PT ;  /* 0x0000fffe66637812 */ /* 0x000fc400078ec0ff */
[----:B------:R-:W-:Y:S01]  /*22f0*/  I2FP.F32.S32 R102, R90 ;  /* 0x0000005a00667245 */ /* 0x000fe20000201400 */
[----:B------:R-:W-:Y:S01]  /*2300*/  FFMA R101, R100, 9.0949470177292823792e-13, R101 ;  /* 0x2b80000064657823 */ /* 0x000fe20000000065 */
[----:B------:R-:W-:Y:S01]  /*2310*/  PRMT R103, R103, 0x7710, RZ ;  /* 0x0000771067677816 */ /* 0x000fe200000000ff */
[----:B------:R-:W-:Y:S01]  /*2320*/  IMAD.MOV R105, RZ, RZ, -R99 ;  /* 0x000000ffff697224 */ /* 0x000fe200078e0a63 */
[----:B------:R-:W-:Y:S01]  /*2330*/  SHF.R.S32.HI R100, RZ, 0x15, R65 ;  /* 0x00000015ff647819 */ /* 0x000fe20000011441 */
[----:B------:R-:W-:Y:S01]  /*2340*/  FFMA R102, R102, 4.5474735088646411896e-13, R101 ;  /* 0x2b00000066667823 */ /* 0x000fe20000000065 */
[----:B------:R-:W-:Y:S01]  /*2350*/  I2FP.F32.S32 R99, R92 ;  /* 0x0000005c00637245 */ /* 0x000fe20000201400 */
[----:B------:R-:W-:Y:S01]  /*2360*/  IMAD.IADD R66, R103, 0x1, R72 ;  /* 0x0000000167427824 */ /* 0x000fe200078e0248 */
[----:B------:R-:W-:Y:S01]  /*2370*/  SHF.R.S32.HI R101, RZ, 0x16, R64 ;  /* 0x00000016ff657819 */ /* 0x000fe20000011440 */
[----:B------:R-:W0:Y:S01]  /*2380*/  I2F.S16 R72, R70 ;  /* 0x0000004600487306 */ /* 0x000e220000101400 */
[----:B------:R-:W-:Y:S01]  /*2390*/  LOP3.LUT R103, R100, 0xffff, RZ, 0xc0, !PT ;  /* 0x0000ffff64677812 */ /* 0x000fe200078ec0ff */
[----:B------:R-:W-:Y:S01]  /*23a0*/  FFMA R99, R99, 2.2737367544323205948e-13, R102 ;  /* 0x2a80000063637823 */ /* 0x000fe20000000066 */
[----:B------:R-:W-:-:S02]  /*23b0*/  LOP3.LUT R106, R101, 0xffff, RZ, 0xc0, !PT ;  /* 0x0000ffff656a7812 */ /* 0x000fc400078ec0ff */
[----:B------:R-:W-:Y:S02]  /*23c0*/  LEA.HI R103, R103, R100, RZ, 0x11 ;  /* 0x0000006467677211 */ /* 0x000fe400078f88ff */
[----:B------:R-:W-:Y:S02]  /*23d0*/  PRMT R105, R105, 0x7710, RZ ;  /* 0x0000771069697816 */ /* 0x000fe400000000ff */
[----:B------:R-:W-:Y:S02]  /*23e0*/  SHF.R.S32.HI R102, RZ, 0x17, R63 ;  /* 0x00000017ff667819 */ /* 0x000fe4000001143f */
[----:B------:R-:W-:Y:S01]  /*23f0*/  LEA.HI R63, R106, R101, RZ, 0x11 ;  /* 0x000000656a3f7211 */ /* 0x000fe200078f88ff */
[----:B------:R-:W-:Y:S01]  /*2400*/  IMAD.IADD R64, R105, 0x1, R98 ;  /* 0x0000000169407824 */ /* 0x000fe200078e0262 */
[----:B------:R-:W-:Y:S01]  /*2410*/  LOP3.LUT R103, R103, 0xfffe, RZ, 0xc0, !PT ;  /* 0x0000fffe67677812 */ /* 0x000fe200078ec0ff */
[----:B------:R-:W1:Y:S01]  /*2420*/  I2F.S16 R98, R67 ;  /* 0x0000004300627306 */ /* 0x000e620000101400 */
[----:B------:R-:W-:-:S02]  /*2430*/  PRMT R104, R104, 0x7710, RZ ;  /* 0x0000771068687816 */ /* 0x000fc400000000ff */
[----:B------:R-:W-:Y:S01]  /*2440*/  LOP3.LUT R107, R102, 0xffff, RZ, 0xc0, !PT ;  /* 0x0000ffff666b7812 */ /* 0x000fe200078ec0ff */
[----:B------:R-:W-:Y:S01]  /*2450*/  IMAD.MOV R103, RZ, RZ, -R103 ;  /* 0x000000ffff677224 */ /* 0x000fe200078e0a67 */
[----:B------:R-:W-:Y:S01]  /*2460*/  LOP3.LUT R105, R63, 0xfffe, RZ, 0xc0, !PT ;  /* 0x0000fffe3f697812 */ /* 0x000fe200078ec0ff */
[----:B------:R-:W-:Y:S01]  /*2470*/  IMAD.IADD R65, R104, 0x1, R69 ;  /* 0x0000000168417824 */ /* 0x000fe200078e0245 */
[----:B------:R-:W-:Y:S01]  /*2480*/  LEA.HI R106, R107, R102, RZ, 0x11 ;  /* 0x000000666b6a7211 */ /* 0x000fe200078f88ff */
[----:B------:R-:W-:Y:S01]  /*2490*/  I2F.S8 R69, R68 ;  /* 0x0000004400457306 */ /* 0x000fe20000001400 */
[----:B------:R-:W-:Y:S01]  /*24a0*/  I2FP.F32.S32 R104, R91 ;  /* 0x0000005b00687245 */ /* 0x000fe20000201400 */
[----:B------:R-:W-:Y:S01]  /*24b0*/  IMAD.MOV R108, RZ, RZ, -R105 ;  /* 0x000000ffff6c7224 */ /* 0x000fe200078e0a69 */
[----:B------:R-:W-:Y:S02]  /*24c0*/  LOP3.LUT R105, R106, 0xfffe, RZ, 0xc0, !PT ;  /* 0x0000fffe6a697812 */ /* 0x000fe400078ec0ff */
[----:B------:R-:W-:Y:S01]  /*24d0*/  PRMT R63, R103, 0x7710, RZ ;  /* 0x00007710673f7816 */ /* 0x000fe200000000ff */
[----:B------:R-:W-:Y:S01]  /*24e0*/  FFMA R104, R104, 1.1368683772161602974e-13, R99 ;  /* 0x2a00000068687823 */ /* 0x000fe20000000063 */
[----:B------:R-:W-:Y:S01]  /*24f0*/  I2FP.F32.S32 R103, R93 ;  /* 0x0000005d00677245 */ /* 0x000fe20000201400 */
[----:B------:R-:W-:Y:S01]  /*2500*/  IMAD.MOV R107, RZ, RZ, -R105 ;  /* 0x000000ffff6b7224 */ /* 0x000fe200078e0a69 */
[----:B------:R-:W-:Y:S01]  /*2510*/  I2FP.F32.S32 R106, R94 ;  /* 0x0000005e006a7245 */ /* 0x000fe20000201400 */
[----:B------:R-:W2:Y:S01]  /*2520*/  I2F.S16 R99, R66 ;  /* 0x0000004200637306 */ /* 0x000ea20000101400 */
[----:B------:R-:W-:Y:S01]  /*2530*/  PRMT R108, R108, 0x7710, RZ ;  /* 0x000077106c6c7816 */ /* 0x000fe200000000ff */
[----:B------:R-:W-:Y:S01]  /*2540*/  FFMA R103, R103, 5.684341886080801487e-14, R104 ;  /* 0x2980000067677823 */ /* 0x000fe20000000068 */
[----:B------:R-:W-:Y:S01]  /*2550*/  SHF.R.S32.HI R104, RZ, 0x19, R60 ;  /* 0x00000019ff687819 */ /* 0x000fe2000001143c */
[----:B------:R-:W-:Y:S01]  /*2560*/  IMAD.IADD R63, R63, 0x1, R100 ;  /* 0x000000013f3f7824 */ /* 0x000fe200078e0264 */
[----:B------:R-:W-:Y:S01]  /*2570*/  PRMT R107, R107, 0x7710, RZ ;  /* 0x000077106b6b7816 */ /* 0x000fe200000000ff */
[----:B------:R-:W-:Y:S01]  /*2580*/  FFMA R103, R106, 2.8421709430404007435e-14, R103 ;  /* 0x290000006a677823 */ /* 0x000fe20000000067 */
[----:B------:R-:W-:Y:S01]  /*2590*/  LOP3.LUT R105, R104, 0x80, RZ, 0xc0, !PT ;  /* 0x0000008068697812 */ /* 0x000fe200078ec0ff */
[----:B------:R-:W-:Y:S01]  /*25a0*/  IMAD.IADD R60, R108, 0x1, R101 ;  /* 0x000000016c3c7824 */ /* 0x000fe200078e0265 */
[----:B------:R-:W-:Y:S01]  /*25b0*/  SHF.R.S32.HI R106, RZ, 0x1a, R61 ;  /* 0x0000001aff6a7819 */ /* 0x000fe2000001143d */
[----:B------:R-:W-:Y:S01]  /*25c0*/  IMAD.IADD R61, R107, 0x1, R102 ;  /* 0x000000016b3d7824 */ /* 0x000fe200078e0266 */
[----:B------:R-:W-:Y:S01]  /*25d0*/  LEA.HI R102, R105, R104, RZ, 0x19 ;  /* 0x0000006869667211 */ /* 0x000fe200078fc8ff */
[----:B------:R-:W3:Y:S01]  /*25e0*/  I2F.S16 R100, R65 ;  /* 0x0000004100647306 */ /* 0x000ee20000101400 */
[----:B------:R-:W-:-:S02]  /*25f0*/  LOP3.LUT R107, R106, 0x80, RZ, 0xc0, !PT ;  /* 0x000000806a6b7812 */ /* 0x000fc400078ec0ff */
[----:B------:R-:W-:Y:S02]  /*2600*/  I2FP.F32.S32 R108, R96 ;  /* 0x00000060006c7245 */ /* 0x000fe40000201400 */
[----:B------:R-:W-:Y:S02]  /*2610*/  LOP3.LUT R102, R102, 0xfe, RZ, 0xc0, !PT ;  /* 0x000000fe66667812 */ /* 0x000fe400078ec0ff */
[----:B------:R-:W-:Y:S01]  /*2620*/  SHF.R.S32.HI R105, RZ, 0x1b, R62 ;  /* 0x0000001bff697819 */ /* 0x000fe2000001143e */
[----:B------:R-:W-:Y:S01]  /*2630*/  FFMA R108, R108, 1.4210854715202003717e-14, R103 ;  /* 0x288000006c6c7823 */ /* 0x000fe20000000067 */
[----:B------:R-:W-:Y:S01]  /*2640*/  LEA.HI R62, R107, R106, RZ, 0x19 ;  /* 0x0000006a6b3e7211 */ /* 0x000fe200078fc8ff */
[----:B------:R-:W-:Y:S01]  /*2650*/  IMAD.MOV R102, RZ, RZ, -R102 ;  /* 0x000000ffff667224 */ /* 0x000fe200078e0a66 */
[----:B------:R-:W-:Y:S01]  /*2660*/  I2FP.F32.S32 R107, R95 ;  /* 0x0000005f006b7245 */ /* 0x000fe20000201400 */
[----:B------:R-:W4:Y:S01]  /*2670*/  I2F.S16 R101, R64 ;  /* 0x0000004000657306 */ /* 0x000f220000101400 */
[----:B------:R-:W-:-:S02]  /*2680*/  I2FP.F32.S32 R110, R71 ;  /* 0x00000047006e7245 */ /* 0x000fc40000201400 */
[----:B------:R-:W-:Y:S01]  /*2690*/  LOP3.LUT R62, R62, 0xfffe, RZ, 0xc0, !PT ;  /* 0x0000fffe3e3e7812 */ /* 0x000fe200078ec0ff */
[----:B------:R-:W-:Y:S01]  /*26a0*/  FFMA R107, R107, 7.1054273576010018587e-15, R108 ;  /* 0x280000006b6b7823 */ /* 0x000fe2000000006c */
[----:B------:R-:W-:Y:S02]  /*26b0*/  PRMT R109, R102, 0x7710, RZ ;  /* 0x00007710666d7816 */ /* 0x000fe400000000ff */
[----:B------:R-:W-:Y:S01]  /*26c0*/  LOP3.LUT R112, R105, 0x80, RZ, 0xc0, !PT ;  /* 0x0000008069707812 */ /* 0x000fe200078ec0ff */
[----:B------:R-:W-:Y:S01]  /*26d0*/  FFMA R107, R110, 3.5527136788005009294e-15, R107 ;  /* 0x278000006e6b7823 */ /* 0x000fe2000000006b */
[----:B------:R-:W-:Y:S01]  /*26e0*/  IMAD.MOV R111, RZ, RZ, -R62 ;  /* 0x000000ffff6f7224 */ /* 0x000fe200078e0a3e */
[----:B------:R-:W5:Y:S01]  /*26f0*/  I2F.S16 R103, R63 ;  /* 0x0000003f00677306 */ /* 0x000f620000101400 */
[----:B------:R-:W-:Y:S02]  /*2700*/  IMAD.IADD R62, R109, 0x1, R104 ;  /* 0x000000016d3e7824 */ /* 0x000fe400078e0268 */
[----:B0-----:R-:W-:Y:S01]  /*2710*/  FFMA R109, R72, 1.7763568394002504647e-15, R107 ;  /* 0x27000000486d7823 */ /* 0x001fe2000000006b */
[----:B------:R-:W-:-:S02]  /*2720*/  SHF.R.S32.HI R107, RZ, 0x1c, R73 ;  /* 0x0000001cff6b7819 */ /* 0x000fc40000011449 */
[----:B------:R-:W-:Y:S01]  /*2730*/  PRMT R111, R111, 0x7710, RZ ;  /* 0x000077106f6f7816 */ /* 0x000fe200000000ff */
[----:B-1----:R-:W-:Y:S01]  /*2740*/  FFMA R98, R98, 8.8817841970012523234e-16, R109 ;  /* 0x2680000062627823 */ /* 0x002fe2000000006d */
[----:B------:R-:W-:Y:S01]  /*2750*/  LEA.HI R112, R112, R105, RZ, 0x19 ;  /* 0x0000006970707211 */ /* 0x000fe200078fc8ff */
[----:B------:R-:W0:Y:S01]  /*2760*/  I2F.S16 R102, R60 ;  /* 0x0000003c00667306 */ /* 0x000e220000101400 */
[----:B------:R-:W-:Y:S01]  /*2770*/  SHF.R.S32.HI R74, RZ, 0x1d, R74 ;  /* 0x0000001dff4a7819 */ /* 0x000fe2000001144a */
[----:B------:R-:W-:Y:S02]  /*2780*/  IMAD.IADD R72, R111, 0x1, R106 ;  /* 0x000000016f487824 */ /* 0x000fe400078e026a */
[----:B--2---:R-:W-:Y:S01]  /*2790*/  FFMA R99, R99, 4.4408920985006261617e-16, R98 ;  /* 0x2600000063637823 */ /* 0x004fe20000000062 */
[----:B------:R-:W-:Y:S02]  /*27a0*/  LOP3.LUT R106, R107, 0x80, RZ, 0xc0, !PT ;  /* 0x000000806b6a7812 */ /* 0x000fe400078ec0ff */
[----:B------:R-:W-:Y:S01]  /*27b0*/  LOP3.LUT R112, R112, 0xfffe, RZ, 0xc0, !PT ;  /* 0x0000fffe70707812 */ /* 0x000fe200078ec0ff */
[----:B---3--:R-:W-:Y:S01]  /*27c0*/  FFMA R100, R100, 2.2204460492503130808e-16, R99 ;  /* 0x2580000064647823 */ /* 0x008fe20000000063 */
[----:B------:R-:W-:Y:S01]  /*27d0*/  LEA.HI R106, R106, R107, RZ, 0x19 ;  /* 0x0000006b6a6a7211 */ /* 0x000fe200078fc8ff */
[----:B------:R-:W1:Y:S01]  /*27e0*/  I2F.S16 R104, R61 ;  /* 0x0000003d00687306 */ /* 0x000e620000101400 */
[----:B------:R-:W-:Y:S01]  /*27f0*/  LOP3.LUT R99, R74, 0x80, RZ, 0xc0, !PT ;  /* 0x000000804a637812 */ /* 0x000fe200078ec0ff */
[----:B------:R-:W-:Y:S01]  /*2800*/  IMAD.MOV R108, RZ, RZ, -R112 ;  /* 0x000000ffff6c7224 */ /* 0x000fe200078e0a70 */
[----:B------:R-:W-:Y:S01]  /*2810*/  SHF.R.S32.HI R76, RZ, 0x1e, R76 ;  /* 0x0000001eff4c7819 */ /* 0x000fe2000001144c */
[----:B----4-:R-:W-:Y:S01]  /*2820*/  FFMA R100, R101, 1.1102230246251565404e-16, R100 ;  /* 0x2500000065647823 */ /* 0x010fe20000000064 */
[----:B------:R-:W-:-:S02]  /*2830*/  LOP3.LUT R106, R106, 0xfffe, RZ, 0xc0, !PT ;  /* 0x0000fffe6a6a7812 */ /* 0x000fc400078ec0ff */
[----:B------:R-:W-:Y:S01]  /*2840*/  LEA.HI R99, R99, R74, RZ, 0x19 ;  /* 0x0000004a63637211 */ /* 0x000fe200078fc8ff */
[----:B-----5:R-:W-:Y:S01]  /*2850*/  FFMA R103, R103, 5.5511151231257827021e-17, R100 ;  /* 0x2480000067677823 */ /* 0x020fe20000000064 */
[----:B------:R-:W-:Y:S01]  /*2860*/  LOP3.LUT R109, R76, 0x80, RZ, 0xc0, !PT ;  /* 0x000000804c6d7812 */ /* 0x000fe200078ec0ff */
[----:B------:R-:W-:Y:S01]  /*2870*/  IMAD.MOV R106, RZ, RZ, -R106 ;  /* 0x000000ffff6a7224 */ /* 0x000fe200078e0a6a */
[----:B------:R-:W-:Y:S01]  /*2880*/  LOP3.LUT R101, R99, 0xfffe, RZ, 0xc0, !PT ;  /* 0x0000fffe63657812 */ /* 0x000fe200078ec0ff */
[----:B------:R-:W2:Y:S01]  /*2890*/  I2F.S8 R73, R62 ;  /* 0x0000003e00497306 */ /* 0x000ea20000001400 */
[----:B------:R-:W-:Y:S01]  /*28a0*/  LEA.HI R109, R109, R76, RZ, 0x19 ;  /* 0x0000004c6d6d7211 */ /* 0x000fe200078fc8ff */
[----:B0-----:R-:W-:Y:S01]  /*28b0*/  FFMA R103, R102, 2.7755575615628913511e-17, R103 ;  /* 0x2400000066677823 */ /* 0x001fe20000000067 */
[----:B------:R-:W-:Y:S01]  /*28c0*/  PRMT R108, R108, 0x7710, RZ ;  /* 0x000077106c6c7816 */ /* 0x000fe200000000ff */
[----:B------:R-:W-:Y:S01]  /*28d0*/  IMAD.MOV R101, RZ, RZ, -R101 ;  /* 0x000000ffff657224 */ /* 0x000fe200078e0a65 */
[----:B------:R-:W-:Y:S01]  /*28e0*/  LOP3.LUT R109, R109, 0xfffe, RZ, 0xc0, !PT ;  /* 0x0000fffe6d6d7812 */ /* 0x000fe200078ec0ff */
[----:B-1----:R-:W-:Y:S01]  /*28f0*/  FFMA R104, R104, 1.3877787807814456755e-17, R103 ;  /* 0x2380000068687823 */ /* 0x002fe20000000067 */
[----:B------:R-:W-:Y:S01]  /*2900*/  PRMT R106, R106, 0x7710, RZ ;  /* 0x000077106a6a7816 */ /* 0x000fe200000000ff */
[----:B------:R-:W-:Y:S01]  /*2910*/  IMAD.IADD R105, R108, 0x1, R105 ;  /* 0x000000016c697824 */ /* 0x000fe200078e0269 */
[----:B------:R-:W0:Y:S01]  /*2920*/  I2F.S16 R98, R72 ;  /* 0x0000004800627306 */ /* 0x000e220000101400 */
[----:B------:R-:W-:Y:S01]  /*2930*/  IMAD.MOV R109, RZ, RZ, -R109 ;  /* 0x000000ffff6d7224 */ /* 0x000fe200078e0a6d */
[----:B------:R-:W-:Y:S01]  /*2940*/  PRMT R111, R101, 0x7710, RZ ;  /* 0x00007710656f7816 */ /* 0x000fe200000000ff */
[----:B------:R-:W-:-:S02]  /*2950*/  IMAD.IADD R107, R106, 0x1, R107 ;  /* 0x000000016a6b7824 */ /* 0x000fc400078e026b */
[----:B------:R-:W-:Y:S01]  /*2960*/  FFMA R104, R69, 6.9388939039072283776e-18, R104 ;  /* 0x2300000045687823 */ /* 0x000fe20000000068 */
[----:B------:R-:W-:Y:S02]  /*2970*/  ISETP.GE.U32.AND P0, PT, R2, 0x1, PT ;  /* 0x000000010200780c */ /* 0x000fe40003f06070 */
[----:B------:R-:W-:Y:S01]  /*2980*/  PRMT R69, R109, 0x7710, RZ ;  /* 0x000077106d457816 */ /* 0x000fe200000000ff */
[----:B------:R-:W1:Y:S01]  /*2990*/  I2F.S16 R99, R105 ;  /* 0x0000006900637306 */ /* 0x000e620000101400 */
[----:B------:R-:W-:Y:S02]  /*29a0*/  IMAD.IADD R74, R111, 0x1, R74 ;  /* 0x000000016f4a7824 */ /* 0x000fe400078e024a */
[----:B--2---:R-:W-:Y:S01]  /*29b0*/  FFMA R73, R73, 3.4694469519536141888e-18, R104 ;  /* 0x2280000049497823 */ /* 0x004fe20000000068 */
[----:B------:R-:W-:Y:S01]  /*29c0*/  ISETP.GE.AND.EX P0, PT, R97, RZ, PT, P0 ;  /* 0x000000ff6100720c */ /* 0x000fe20003f06300 */
[----:B------:R-:W-:Y:S01]  /*29d0*/  IMAD.IADD R69, R69, 0x1, R76 ;  /* 0x0000000145457824 */ /* 0x000fe200078e024c */
[----:B------:R-:W-:Y:S01]  /*29e0*/  SHF.R.S32.HI R2, RZ, 0x1e, R59 ;  /* 0x0000001eff027819 */ /* 0x000fe2000001143b */
[----:B0-----:R-:W-:Y:S01]  /*29f0*/  FFMA R98, R98, 1.7347234759768070944e-18, R73 ;  /* 0x2200000062627823 */ /* 0x001fe20000000049 */
[----:B------:R-:W0:Y:S01]  /*2a00*/  I2F.S16 R101, R107 ;  /* 0x0000006b00657306 */ /* 0x000e220000101400 */
[----:B------:R-:W-:-:S02]  /*2a10*/  SHF.R.S32.HI R97, RZ, 0x1d, R58 ;  /* 0x0000001dff617819 */ /* 0x000fc4000001143a */
[----:B------:R-:W-:Y:S01]  /*2a20*/  IMAD.X R59, RZ, RZ, R2, P6 ;  /* 0x000000ffff3b7224 */ /* 0x000fe200030e0602 */
[----:B------:R-:W-:Y:S02]  /*2a30*/  SHF.R.S32.HI R81, RZ, 0x1f, R80 ;  /* 0x0000001fff517819 */ /* 0x000fe40000011450 */
[----:B------:R-:W-:Y:S02]  /*2a40*/  IMAD.X R76, RZ, RZ, R97, P1 ;  /* 0x000000ffff4c7224 */ /* 0x000fe400008e0661 */
[----:B-1----:R-:W-:Y:S01]  /*2a50*/  FFMA R98, R99, 8.6736173798840354721e-19, R98 ;  /* 0x2180000063627823 */ /* 0x002fe20000000062 */
[----:B------:R-:W1:Y:S01]  /*2a60*/  I2F.S16 R103, R74 ;  /* 0x0000004a00677306 */ /* 0x000e620000101400 */
[----:B------:R-:W-:Y:S02]  /*2a70*/  IMAD.X R58, RZ, RZ, R81, P5 ;  /* 0x000000ffff3a7224 */ /* 0x000fe400028e0651 */
[----:B------:R-:W-:Y:S02]  /*2a80*/  IMAD.X R59, R2, 0x1, ~R59, P3 ;  /* 0x00000001023b7824 */ /* 0x000fe400018e0e3b */
[----:B------:R-:W-:-:S02]  /*2a90*/  IMAD.X R58, R81, 0x1, ~R58, P2 ;  /* 0x00000001513a7824 */ /* 0x000fc400010e0e3a */
[----:B0-----:R-:W-:Y:S01]  /*2aa0*/  FFMA R98, R101, 4.336808689942017736e-19, R98 ;  /* 0x2100000065627823 */ /* 0x001fe20000000062 */
[----:B------:R-:W0:Y:S03]  /*2ab0*/  I2F.S16 R73, R69 ;  /* 0x0000004500497306 */ /* 0x000e260000101400 */
[----:B-1----:R-:W-:-:S04]  /*2ac0*/  FFMA R98, R103, 2.168404344971008868e-19, R98 ;  /* 0x2080000067627823 */ /* 0x002fc80000000062 */
[----:B0-----:R-:W-:Y:S01]  /*2ad0*/  FFMA R98, R73, 1.084202172485504434e-19, R98 ;  /* 0x2000000049627823 */ /* 0x001fe20000000062 */
[----:B------:R-:W-:-:S03]  /*2ae0*/  IMAD.X R73, R97, 0x1, ~R76, P4 ;  /* 0x0000000161497824 */ /* 0x000fc600020e0e4c */
[----:B------:R-:W-:Y:S01]  /*2af0*/  FADD R2, R98, 0.5 ;  /* 0x3f00000062027421 */ /* 0x000fe20000000000 */
[----:B------:R-:W-:Y:S06]  /*2b00*/  @!P0 BRA `(.L_x_1) ;  /* 0x0000001000988947 */ /* 0x000fec0003800000 */
[----:B------:R-:W-:Y:S01]  /*2b10*/  ISETP.GE.U32.AND P0, PT, R56, 0x1, PT ;  /* 0x000000013800780c */ /* 0x000fe20003f06070 */
[----:B------:R-:W-:-:S03]  /*2b20*/  FADD R2, R2, -1 ;  /* 0xbf80000002027421 */ /* 0x000fc60000000000 */
[----:B------:R-:W-:Y:S01]  /*2b30*/  ISETP.GE.AND.EX P0, PT, R55, RZ, PT, P0 ;  /* 0x000000ff3700720c */ /* 0x000fe20003f06300 */
[----:B------:R-:W-:-:S12]  /*2b40*/  FADD R2, R2, 0.25 ;  /* 0x3e80000002027421 */ /* 0x000fd80000000000 */
[----:B------:R-:W-:Y:S05]  /*2b50*/  @!P0 BRA `(.L_x_1) ;  /* 0x0000001000848947 */ /* 0x000fea0003800000 */
[----:B------:R-:W-:Y:S01]  /*2b60*/  ISETP.GE.U32.AND P0, PT, R54, 0x1, PT ;  /* 0x000000013600780c */ /* 0x000fe20003f06070 */
[----:B------:R-:W-:-:S03]  /*2b70*/  FADD R2, R2, -0.5 ;  /* 0xbf00000002027421 */ /* 0x000fc60000000000 */
[----:B------:R-:W-:Y:S01]  /*2b80*/  ISETP.GE.AND.EX P0, PT, R53, RZ, PT, P0 ;  /* 0x000000ff3500720c */ /* 0x000fe20003f06300 */
[----:B------:R-:W-:-:S12]  /*2b90*/  FADD R2, R2, 0.125 ;  /* 0x3e00000002027421 */ /* 0x000fd80000000000 */
[----:B------:R-:W-:Y:S05]  /*2ba0*/  @!P0 BRA `(.L_x_1) ;  /* 0x0000001000708947 */ /* 0x000fea0003800000 */
[----:B------:R-:W-:Y:S01]  /*2bb0*/  ISETP.GE.U32.AND P0, PT, R52, 0x1, PT ;  /* 0x000000013400780c */ /* 0x000fe20003f06070 */
[----:B------:R-:W-:-:S03]  /*2bc0*/  FADD R2, R2, -0.25 ;  /* 0xbe80000002027421 */ /* 0x000fc60000000000 */
[----:B------:R-:W-:Y:S01]  /*2bd0*/  ISETP.GE.AND.EX P0, PT, R50, RZ, PT, P0 ;  /* 0x000000ff3200720c */ /* 0x000fe20003f06300 */
[----:B------:R-:W-:-:S12]  /*2be0*/  FADD R2, R2, 0.0625 ;  /* 0x3d80000002027421 */ /* 0x000fd80000000000 */
[----:B------:R-:W-:Y:S05]  /*2bf0*/  @!P0 BRA `(.L_x_1) ;  /* 0x00000010005c8947 */ /* 0x000fea0003800000 */
[----:B------:R-:W-:Y:S01]  /*2c00*/  ISETP.GE.U32.AND P0, PT, R51, 0x1, PT ;  /* 0x000000013300780c */ /* 0x000fe20003f06070 */
[----:B------:R-:W-:-:S03]  /*2c10*/  FADD R2, R2, -0.125 ;  /* 0xbe00000002027421 */ /* 0x000fc60000000000 */
[----:B------:R-:W-:Y:S01]  /*2c20*/  ISETP.GE.AND.EX P0, PT, R49, RZ, PT, P0 ;  /* 0x000000ff3100720c */ /* 0x000fe20003f06300 */
[----:B------:R-:W-:-:S12]  /*2c30*/  FADD R2, R2, 0.03125 ;  /* 0x3d00000002027421 */ /* 0x000fd80000000000 */
[----:B------:R-:W-:Y:S05]  /*2c40*/  @!P0 BRA `(.L_x_1) ;  /* 0x0000001000488947 */ /* 0x000fea0003800000 */
[----:B------:R-:W-:Y:S01]  /*2c50*/  ISETP.GE.U32.AND P0, PT, R48, 0x1, PT ;  /* 0x000000013000780c */ /* 0x000fe20003f06070 */
[----:B------:R-:W-:-:S03]  /*2c60*/  FADD R2, R2, -0.0625 ;  /* 0xbd80000002027421 */ /* 0x000fc60000000000 */
[----:B------:R-:W-:Y:S01]  /*2c70*/  ISETP.GE.AND.EX P0, PT, R47, RZ, PT, P0 ;  /* 0x000000ff2f00720c */ /* 0x000fe20003f06300 */
[----:B------:R-:W-:-:S12]  /*2c80*/  FADD R2, R2, 0.015625 ;  /* 0x3c80000002027421 */ /* 0x000fd80000000000 */
[----:B------:R-:W-:Y:S05]  /*2c90*/  @!P0 BRA `(.L_x_1) ;  /* 0x0000001000348947 */ /* 0x000fea0003800000 */
[----:B------:R-:W-:Y:S01]  /*2ca0*/  ISETP.GE.U32.AND P0, PT, R46, 0x1, PT ;  /* 0x000000012e00780c */ /* 0x000fe20003f06070 */
[----:B------:R-:W-:-:S03]  /*2cb0*/  FADD R2, R2, -0.03125 ;  /* 0xbd00000002027421 */ /* 0x000fc60000000000 */
[----:B------:R-:W-:Y:S01]  /*2cc0*/  ISETP.GE.AND.EX P0, PT, R44, RZ, PT, P0 ;  /* 0x000000ff2c00720c */ /* 0x000fe20003f06300 */
[----:B------:R-:W-:-:S12]  /*2cd0*/  FADD R2, R2, 0.0078125 ;  /* 0x3c00000002027421 */ /* 0x000fd80000000000 */
[----:B------:R-:W-:Y:S05]  /*2ce0*/  @!P0 BRA `(.L_x_1) ;  /* 0x0000001000208947 */ /* 0x000fea0003800000 */
[----:B------:R-:W-:Y:S01]  /*2cf0*/  ISETP.GE.U32.AND P0, PT, R45, 0x1, PT ;  /* 0x000000012d00780c */ /* 0x000fe20003f06070 */
[----:B------:R-:W-:-:S03]  /*2d00*/  FADD R2, R2, -0.015625 ;  /* 0xbc80000002027421 */ /* 0x000fc60000000000 */
[----:B------:R-:W-:Y:S01]  /*2d10*/  ISETP.GE.AND.EX P0, PT, R43, RZ, PT, P0 ;  /* 0x000000ff2b00720c */ /* 0x000fe20003f06300 */
[----:B------:R-:W-:-:S12]  /*2d20*/  FADD R2, R2, 0.00390625 ;  /* 0x3b80000002027421 */ /* 0x000fd80000000000 */
[----:B------:R-:W-:Y:S05]  /*2d30*/  @!P0 BRA `(.L_x_1) ;  /* 0x00000010000c8947 */ /* 0x000fea0003800000 */
[----:B------:R-:W-:Y:S01]  /*2d40*/  ISETP.GE.U32.AND P0, PT, R42, 0x1, PT ;  /* 0x000000012a00780c */ /* 0x000fe20003f06070 */
[----:B------:R-:W-:-:S03]  /*2d50*/  FADD R2, R2, -0.0078125 ;  /* 0xbc00000002027421 */ /* 0x000fc60000000000 */
[----:B------:R-:W-:Y:S01]  /*2d60*/  ISETP.GE.AND.EX P0, PT, R41, RZ, PT, P0 ;  /* 0x000000ff2900720c */ /* 0x000fe20003f06300 */
[----:B------:R-:W-:-:S12]  /*2d70*/  FADD R2, R2, 0.001953125 ;  /* 0x3b00000002027421 */ /* 0x000fd80000000000 */
[----:B------:R-:W-:Y:S05]  /*2d80*/  @!P0 BRA `(.L_x_1) ;  /* 0x0000000c00f88947 */ /* 0x000fea0003800000 */
[----:B------:R-:W-:Y:S01]  /*2d90*/  ISETP.GE.U32.AND P0, PT, R40, 0x1, PT ;  /* 0x000000012800780c */ /* 0x000fe20003f06070 */
[----:B------:R-:W-:-:S03]  /*2da0*/  FADD R2, R2, -0.00390625 ;  /* 0xbb80000002027421 */ /* 0x000fc60000000000 */
[----:B------:R-:W-:Y:S01]  /*2db0*/  ISETP.GE.AND.EX P0, PT, R38, RZ, PT, P0 ;  /* 0x000000ff2600720c */ /* 0x000fe20003f06300 */
[----:B------:R-:W-:-:S12]  /*2dc0*/  FADD R2, R2, 0.0009765625 ;  /* 0x3a80000002027421 */ /* 0x000fd80000000000 */
[----:B------:R-:W-:Y:S05]  /*2dd0*/  @!P0 BRA `(.L_x_1) ;  /* 0x0000000c00e48947 */ /* 0x000fea0003800000 */
[----:B------:R-:W-:Y:S01]  /*2de0*/  ISETP.GE.U32.AND P0, PT, R39, 0x1, PT ;  /* 0x000000012700780c */ /* 0x000fe20003f06070 */
[----:B------:R-:W-:-:S03]  /*2df0*/  FADD R2, R2, -0.001953125 ;  /* 0xbb00000002027421 */ /* 0x000fc60000000000 */
[----:B------:R-:W-:Y:S01]  /*2e00*/  ISETP.GE.AND.EX P0, PT, R37, RZ, PT, P0 ;  /* 0x000000ff2500720c */ /* 0x000fe20003f06300 */
[----:B------:R-:W-:-:S12]  /*2e10*/  FADD R2, R2, 0.00048828125 ;  /* 0x3a00000002027421 */ /* 0x000fd80000000000 */
[----:B------:R-:W-:Y:S05]  /*2e20*/  @!P0 BRA `(.L_x_1) ;  /* 0x0000000c00d08947 */ /* 0x000fea0003800000 */
[----:B------:R-:W-:Y:S01]  /*2e30*/  ISETP.GE.U32.AND P0, PT, R36, 0x1, PT ;  /* 0x000000012400780c */ /* 0x000fe20003f06070 */
[----:B------:R-:W-:-:S03]  /*2e40*/  FADD R2, R2, -0.0009765625 ;  /* 0xba80000002027421 */ /* 0x000fc60000000000 */
[----:B------:R-:W-:Y:S01]  /*2e50*/  ISETP.GE.AND.EX P0, PT, R35, RZ, PT, P0 ;  /* 0x000000ff2300720c */ /* 0x000fe20003f06300 */
[----:B------:R-:W-:-:S12]  /*2e60*/  FADD R2, R2, 0.000244140625 ;  /* 0x3980000002027421 */ /* 0x000fd80000000000 */
[----:B------:R-:W-:Y:S05]  /*2e70*/  @!P0 BRA `(.L_x_1) ;  /* 0x0000000c00bc8947 */ /* 0x000fea0003800000 */
[----:B------:R-:W-:Y:S01]  /*2e80*/  ISETP.GE.U32.AND P0, PT, R34, 0x1, PT ;  /* 0x000000012200780c */ /* 0x000fe20003f06070 */
[----:B------:R-:W-:-:S03]  /*2e90*/  FADD R2, R2, -0.00048828125 ;  /* 0xba00000002027421 */ /* 0x000fc60000000000 */
[----:B------:R-:W-:Y:S01]  /*2ea0*/  ISETP.GE.AND.EX P0, PT, R32, RZ, PT, P0 ;  /* 0x000000ff2000720c */ /* 0x000fe20003f06300 */
[----:B------:R-:W-:-:S12]  /*2eb0*/  FADD R2, R2, 0.0001220703125 ;  /* 0x3900000002027421 */ /* 0x000fd80000000000 */
[----:B------:R-:W-:Y:S05]  /*2ec0*/  @!P0 BRA `(.L_x_1) ;  /* 0x0000000c00a88947 */ /* 0x000fea0003800000 */
[----:B------:R-:W-:Y:S01]  /*2ed0*/  ISETP.GE.U32.AND P0, PT, R33, 0x1, PT ;  /* 0x000000012100780c */ /* 0x000fe20003f06070 */
[----:B------:R-:W-:-:S03]  /*2ee0*/  FADD R2, R2, -0.000244140625 ;  /* 0xb980000002027421 */ /* 0x000fc60000000000 */
[----:B------:R-:W-:Y:S01]  /*2ef0*/  ISETP.GE.AND.EX P0, PT, R31, RZ, PT, P0 ;  /* 0x000000ff1f00720c */ /* 0x000fe20003f06300 */
[----:B------:R-:W-:-:S12]  /*2f00*/  FADD R2, R2, 6.103515625e-05 ;  /* 0x3880000002027421 */ /* 0x000fd80000000000 */
[----:B------:R-:W-:Y:S05]  /*2f10*/  @!P0 BRA `(.L_x_1) ;  /* 0x0000000c00948947 */ /* 0x000fea0003800000 */
[----:B------:R-:W-:Y:S01]  /*2f20*/  ISETP.GE.U32.AND P0, PT, R30, 0x1, PT ;  /* 0x000000011e00780c */ /* 0x000fe20003f06070 */
[----:B------:R-:W-:-:S03]  /*2f30*/  FADD R2, R2, -0.0001220703125 ;  /* 0xb900000002027421 */ /* 0x000fc60000000000 */
[----:B------:R-:W-:Y:S01]  /*2f40*/  ISETP.GE.AND.EX P0, PT, R29, RZ, PT, P0 ;  /* 0x000000ff1d00720c */ /* 0x000fe20003f06300 */
[----:B------:R-:W-:-:S12]  /*2f50*/  FADD R2, R2, 3.0517578125e-05 ;  /* 0x3800000002027421 */ /* 0x000fd80000000000 */
[----:B------:R-:W-:Y:S05]  /*2f60*/  @!P0 BRA `(.L_x_1) ;  /* 0x0000000c00808947 */ /* 0x000fea0003800000 */
[----:B------:R-:W-:Y:S01]  /*2f70*/  ISETP.GE.U32.AND P0, PT, R28, 0x1, PT ;  /* 0x000000011c00780c */ /* 0x000fe20003f06070 */
[----:B------:R-:W-:-:S03]  /*2f80*/  FADD R2, R2, -6.103515625e-05 ;  /* 0xb880000002027421 */ /* 0x000fc60000000000 */
[----:B------:R-:W-:Y:S01]  /*2f90*/  ISETP.GE.AND.EX P0, PT, R26, RZ, PT, P0 ;  /* 0x000000ff1a00720c */ /* 0x000fe20003f06300 */
[----:B------:R-:W-:-:S12]  /*2fa0*/  FADD R2, R2, 1.52587890625e-05 ;  /* 0x3780000002027421 */ /* 0x000fd80000000000 */
[----:B------:R-:W-:Y:S05]  /*2fb0*/  @!P0 BRA `(.L_x_1) ;  /* 0x0000000c006c8947 */ /* 0x000fea0003800000 */
[----:B------:R-:W-:Y:S01]  /*2fc0*/  ISETP.GE.U32.AND P0, PT, R27, 0x1, PT ;  /* 0x000000011b00780c */ /* 0x000fe20003f06070 */
[----:B------:R-:W-:-:S03]  /*2fd0*/  FADD R2, R2, -3.0517578125e-05 ;  /* 0xb800000002027421 */ /* 0x000fc60000000000 */
[----:B------:R-:W-:Y:S01]  /*2fe0*/  ISETP.GE.AND.EX P0, PT, R25, RZ, PT, P0 ;  /* 0x000000ff1900720c */ /* 0x000fe20003f06300 */
[----:B------:R-:W-:-:S12]  /*2ff0*/  FADD R2, R2, 7.62939453125e-06 ;  /* 0x3700000002027421 */ /* 0x000fd80000000000 */
[----:B------:R-:W-:Y:S05]  /*3000*/  @!P0 BRA `(.L_x_1) ;  /* 0x0000000c00588947 */ /* 0x000fea0003800000 */
[----:B------:R-:W-:Y:S01]  /*3010*/  ISETP.GE.U32.AND P0, PT, R24, 0x1, PT ;  /* 0x000000011800780c */ /* 0x000fe20003f06070 */
[----:B------:R-:W-:-:S03]  /*3020*/  FADD R2, R2, -1.52587890625e-05 ;  /* 0xb780000002027421 */ /* 0x000fc60000000000 */
[----:B------:R-:W-:Y:S01]  /*3030*/  ISETP.GE.AND.EX P0, PT, R23, RZ, PT, P0 ;  /* 0x000000ff1700720c */ /* 0x000fe20003f06300 */
[----:B------:R-:W-:-:S12]  /*3040*/  FADD R2, R2, 3.814697265625e-06 ;  /* 0x3680000002027421 */ /* 0x000fd80000000000 */
[----:B------:R-:W-:Y:S05]  /*3050*/  @!P0 BRA `(.L_x_1) ;  /* 0x0000000c00448947 */ /* 0x000fea0003800000 */
[----:B------:R-:W-:Y:S01]  /*3060*/  ISETP.GE.U32.AND P0, PT, R22, 0x1, PT ;  /* 0x000000011600780c */ /* 0x000fe20003f06070 */
[----:B------:R-:W-:-:S03]  /*3070*/  FADD R2, R2, -7.62939453125e-06 ;  /* 0xb700000002027421 */ /* 0x000fc60000000000 */
[----:B------:R-:W-:Y:S01]  /*3080*/  ISETP.GE.AND.EX P0, PT, R20, RZ, PT, P0 ;  /* 0x000000ff1400720c */ /* 0x000fe20003f06300 */
[----:B------:R-:W-:-:S12]  /*3090*/  FADD R2, R2, 1.9073486328125e-06 ;  /* 0x3600000002027421 */ /* 0x000fd80000000000 */
[----:B------:R-:W-:Y:S05]  /*30a0*/  @!P0 BRA `(.L_x_1) ;  /* 0x0000000c00308947 */ /* 0x000fea0003800000 */
[----:B------:R-:W-:Y:S01]  /*30b0*/  ISETP.GE.U32.AND P0, PT, R21, 0x1, PT ;  /* 0x000000011500780c */ /* 0x000fe20003f06070 */
[----:B------:R-:W-:-:S03]  /*30c0*/  FADD R2, R2, -3.814697265625e-06 ;  /* 0xb680000002027421 */ /* 0x000fc60000000000 */
[----:B------:R-:W-:Y:S01]  /*30d0*/  ISETP.GE.AND.EX P0, PT, R19, RZ, PT, P0 ;  /* 0x000000ff1300720c */ /* 0x000fe20003f06300 */
[----:B------:R-:W-:-:S12]  /*30e0*/  FADD R2, R2, 9.5367431640625e-07 ;  /* 0x3580000002027421 */ /* 0x000fd80000000000 */
[----:B------:R-:W-:Y:S05]  /*30f0*/  @!P0 BRA `(.L_x_1) ;  /* 0x0000000c001c8947 */ /* 0x000fea0003800000 */
[----:B------:R-:W-:Y:S01]  /*3100*/  ISETP.GE.U32.AND P0, PT, R18, 0x1, PT ;  /* 0x000000011200780c */ /* 0x000fe20003f06070 */
[----:B------:R-:W-:-:S03]  /*3110*/  FADD R2, R2, -1.9073486328125e-06 ;  /* 0xb600000002027421 */ /* 0x000fc60000000000 */
[----:B------:R-:W-:Y:S01]  /*3120*/  ISETP.GE.AND.EX P0, PT, R17, RZ, PT, P0 ;  /* 0x000000ff1100720c */ /* 0x000fe20003f06300 */
[----:B------:R-:W-:-:S12]  /*3130*/  FADD R2, R2, 4.76837158203125e-07 ;  /* 0x3500000002027421 */ /* 0x000fd80000000000 */
[----:B------:R-:W-:Y:S05]  /*3140*/  @!P0 BRA `(.L_x_1) ;  /* 0x0000000c00088947 */ /* 0x000fea0003800000 */
[----:B------:R-:W-:Y:S01]  /*3150*/  ISETP.GE.U32.AND P0, PT, R16, 0x1, PT ;  /* 0x000000011000780c */ /* 0x000fe20003f06070 */
[----:B------:R-:W-:-:S03]  /*3160*/  FADD R2, R2, -9.5367431640625e-07 ;  /* 0xb580000002027421 */ /* 0x000fc60000000000 */
[----:B------:R-:W-:Y:S01]  /*3170*/  ISETP.GE.AND.EX P0, PT, R14, RZ, PT, P0 ;  /* 0x000000ff0e00720c */ /* 0x000fe20003f06300 */
[----:B------:R-:W-:-:S12]  /*3180*/  FADD R2, R2, 2.384185791015625e-07 ;  /* 0x3480000002027421 */ /* 0x000fd80000000000 */
[----:B------:R-:W-:Y:S05]  /*3190*/  @!P0 BRA `(.L_x_1) ;  /* 0x0000000800f48947 */ /* 0x000fea0003800000 */
[----:B------:R-:W-:Y:S01]  /*31a0*/  ISETP.GE.U32.AND P0, PT, R15, 0x1, PT ;  /* 0x000000010f00780c */ /* 0x000fe20003f06070 */
[----:B------:R-:W-:-:S03]  /*31b0*/  FADD R2, R2, -4.76837158203125e-07 ;  /* 0xb500000002027421 */ /* 0x000fc60000000000 */
[----:B------:R-:W-:Y:S01]  /*31c0*/  ISETP.GE.AND.EX P0, PT, R13, RZ, PT, P0 ;  /* 0x000000ff0d00720c */ /* 0x000fe20003f06300 */
[----:B------:R-:W-:-:S12]  /*31d0*/  FADD R2, R2, 1.1920928955078125e-07 ;  /* 0x3400000002027421 */ /* 0x000fd80000000000 */
[----:B------:R-:W-:Y:S05]  /*31e0*/  @!P0 BRA `(.L_x_1) ;  /* 0x0000000800e08947 */ /* 0x000fea0003800000 */
[----:B------:R-:W-:Y:S01]  /*31f0*/  ISETP.GE.U32.AND P0, PT, R12, 0x1, PT ;  /* 0x000000010c00780c */ /* 0x000fe20003f06070 */
[----:B------:R-:W-:-:S03]  /*3200*/  FADD R2, R2, -2.384185791015625e-07 ;  /* 0xb480000002027421 */ /* 0x000fc60000000000 */
[----:B------:R-:W-:Y:S01]  /*3210*/  ISETP.GE.AND.EX P0, PT, R11, RZ, PT, P0 ;  /* 0x000000ff0b00720c */ /* 0x000fe20003f06300 */
[----:B------:R-:W-:-:S12]  /*3220*/  FADD R2, R2, 5.9604644775390625e-08 ;  /* 0x3380000002027421 */ /* 0x000fd80000000000 */
[----:B------:R-:W-:Y:S05]  /*3230*/  @!P0 BRA `(.L_x_1) ;  /* 0x0000000800cc8947 */ /* 0x000fea0003800000 */
[----:B------:R-:W-:Y:S01]  /*3240*/  ISETP.GE.U32.AND P0, PT, R10, 0x1, PT ;  /* 0x000000010a00780c */ /* 0x000fe20003f06070 */
[----:B------:R-:W-:-:S03]  /*3250*/  FADD R2, R2, -1.1920928955078125e-07 ;  /* 0xb400000002027421 */ /* 0x000fc60000000000 */
[----:B------:R-:W-:Y:S01]  /*3260*/  ISETP.GE.AND.EX P0, PT, R8, RZ, PT, P0 ;  /* 0x000000ff0800720c */ /* 0x000fe20003f06300 */
[----:B------:R-:W-:-:S12]  /*3270*/  FADD R2, R2, 2.98023223876953125e-08 ;  /* 0x3300000002027421 */ /* 0x000fd80000000000 */
[----:B------:R-:W-:Y:S05]  /*3280*/  @!P0 BRA `(.L_x_1) ;  /* 0x0000000800b88947 */ /* 0x000fea0003800000 */
[----:B------:R-:W-:Y:S01]  /*3290*/  ISETP.GE.U32.AND P0, PT, R9, 0x1, PT ;  /* 0x000000010900780c */ /* 0x000fe20003f06070 */
[----:B------:R-:W-:-:S03]  /*32a0*/  FADD R2, R2, -5.9604644775390625e-08 ;  /* 0xb380000002027421 */ /* 0x000fc60000000000 */
[----:B------:R-:W-:Y:S01]  /*32b0*/  ISETP.GE.AND.EX P0, PT, R7, RZ, PT, P0 ;  /* 0x000000ff0700720c */ /* 0x000fe20003f06300 */
[----:B------:R-:W-:-:S12]  /*32c0*/  FADD R2, R2, 1.490116119384765625e-08 ;  /* 0x3280000002027421 */ /* 0x000fd80000000000 */
[----:B------:R-:W-:Y:S05]  /*32d0*/  @!P0 BRA `(.L_x_1) ;  /* 0x0000000800a48947 */ /* 0x000fea0003800000 */
[----:B------:R-:W-:Y:S01]  /*32e0*/  ISETP.GE.U32.AND P0, PT, R6, 0x1, PT ;  /* 0x000000010600780c */ /* 0x000fe20003f06070 */
[----:B------:R-:W-:-:S03]  /*32f0*/  FADD R2, R2, -2.98023223876953125e-08 ;  /* 0xb300000002027421 */ /* 0x000fc60000000000 */
[----:B------:R-:W-:Y:S01]  /*3300*/  ISETP.GE.AND.EX P0, PT, R3, RZ, PT, P0 ;  /* 0x000000ff0300720c */ /* 0x000fe20003f06300 */
[----:B------:R-:W-:-:S12]  /*3310*/  FADD R2, R2, 7.450580596923828125e-09 ;  /* 0x3200000002027421 */ /* 0x000fd80000000000 */
[----:B------:R-:W-:Y:S05]  /*3320*/  @!P0 BRA `(.L_x_1) ;  /* 0x0000000800908947 */ /* 0x000fea0003800000 */
[----:B------:R-:W-:Y:S01]  /*3330*/  ISETP.GE.U32.AND P0, PT, R4, 0x1, PT ;  /* 0x000000010400780c */ /* 0x000fe20003f06070 */
[----:B------:R-:W-:-:S03]  /*3340*/  FADD R2, R2, -1.490116119384765625e-08 ;  /* 0xb280000002027421 */ /* 0x000fc60000000000 */
[----:B------:R-:W-:Y:S01]  /*3350*/  ISETP.GE.AND.EX P0, PT, R77, RZ, PT, P0 ;  /* 0x000000ff4d00720c */ /* 0x000fe20003f06300 */
[----:B------:R-:W-:-:S12]  /*3360*/  FADD R2, R2, 3.7252902984619140625e-09 ;  /* 0x3180000002027421 */ /* 0x000fd80000000000 */
[----:B------:R-:W-:Y:S05]  /*3370*/  @!P0 BRA `(.L_x_1) ;  /* 0x00000008007c8947 */ /* 0x000fea0003800000 */
[----:B------:R-:W-:Y:S01]  /*3380*/  ISETP.GE.U32.AND P0, PT, R75, 0x1, PT ;  /* 0x000000014b00780c */ /* 0x000fe20003f06070 */
[----:B------:R-:W-:-:S03]  /*3390*/  FADD R2, R2, -7.450580596923828125e-09 ;  /* 0xb200000002027421 */ /* 0x000fc60000000000 */
[----:B------:R-:W-:Y:S01]  /*33a0*/  ISETP.GE.AND.EX P0, PT, R84, RZ, PT, P0 ;  /* 0x000000ff5400720c */ /* 0x000fe20003f06300 */
[----:B------:R-:W-:-:S12]  /*33b0*/  FADD R2, R2, 1.8626451492309570312e-09 ;  /* 0x3100000002027421 */ /* 0x000fd80000000000 */
[----:B------:R-:W-:Y:S05]  /*33c0*/  @!P0 BRA `(.L_x_1) ;  /* 0x0000000800688947 */ /* 0x000fea0003800000 */
[----:B------:R-:W-:Y:S01]  /*33d0*/  ISETP.GE.U32.AND P0, PT, R79, 0x1, PT ;  /* 0x000000014f00780c */ /* 0x000fe20003f06070 */
[----:B------:R-:W-:-:S03]  /*33e0*/  FADD R2, R2, -3.7252902984619140625e-09 ;  /* 0xb180000002027421 */ /* 0x000fc60000000000 */
[----:B------:R-:W-:Y:S01]  /*33f0*/  ISETP.GE.AND.EX P0, PT, R73, RZ, PT, P0 ;  /* 0x000000ff4900720c */ /* 0x000fe20003f06300 */
[----:B------:R-:W-:-:S12]  /*3400*/  FADD R2, R2, 9.3132257461547851562e-10 ;  /* 0x3080000002027421 */ /* 0x000fd80000000000 */
[----:B------:R-:W-:Y:S05]  /*3410*/  @!P0 BRA `(.L_x_1) ;  /* 0x0000000800548947 */ /* 0x000fea0003800000 */
[----:B------:R-:W-:Y:S01]  /*3420*/  ISETP.GE.U32.AND P0, PT, R78, 0x1, PT ;  /* 0x000000014e00780c */ /* 0x000fe20003f06070 */
[----:B------:R-:W-:-:S03]  /*3430*/  FADD R2, R2, -1.8626451492309570312e-09 ;  /* 0xb100000002027421 */ /* 0x000fc60000000000 */
[----:B------:R-:W-:Y:S01]  /*3440*/  ISETP.GE.AND.EX P0, PT, R59, RZ, PT, P0 ;  /* 0x000000ff3b00720c */ /* 0x000fe20003f06300 */
[----:B------:R-:W-:-:S12]  /*3450*/  FADD R2, R2, 4.6566128730773925781e-10 ;  /* 0x3000000002027421 */ /* 0x000fd80000000000 */
[----:B------:R-:W-:Y:S05]  /*3460*/  @!P0 BRA `(.L_x_1) ;  /* 0x0000000800408947 */ /* 0x000fea0003800000 */
[----:B------:R-:W-:Y:S01]  /*3470*/  ISETP.GE.U32.AND P0, PT, R83, 0x1, PT ;  /* 0x000000015300780c */ /* 0x000fe20003f06070 */
[----:B------:R-:W-:-:S03]  /*3480*/  FADD R2, R2, -9.3132257461547851562e-10 ;  /* 0xb080000002027421 */ /* 0x000fc60000000000 */
[----:B------:R-:W-:Y:S01]  /*3490*/  ISETP.GE.AND.EX P0, PT, R58, RZ, PT, P0 ;  /* 0x000000ff3a00720c */ /* 0x000fe20003f06300 */
[----:B------:R-:W-:-:S12]  /*34a0*/  FADD R2, R2, 2.3283064365386962891e-10 ;  /* 0x2f80000002027421 */ /* 0x000fd80000000000 */
[----:B------:R-:W-:Y:S05]  /*34b0*/  @!P0 BRA `(.L_x_1) ;  /* 0x00000008002c8947 */ /* 0x000fea0003800000 */
[----:B------:R-:W-:Y:S01]  /*34c0*/  ISETP.GE.AND P0, PT, R5, 0x1, PT ;  /* 0x000000010500780c */ /* 0x000fe20003f06270 */
[----:B------:R-:W-:-:S04]  /*34d0*/  FADD R2, R2, -4.6566128730773925781e-10 ;  /* 0xb000000002027421 */ /* 0x000fc80000000000 */
[----:B------:R-:W-:-:S08]  /*34e0*/  FADD R2, R2, 1.1641532182693481445e-10 ;  /* 0x2f00000002027421 */ /* 0x000fd00000000000 */
[----:B------:R-:W-:Y:S05]  /*34f0*/  @!P0 BRA `(.L_x_1) ;  /* 0x00000008001c8947 */ /* 0x000fea0003800000 */
[----:B------:R-:W-:Y:S01]  /*3500*/  ISETP.GE.AND P0, PT, R82, 0x1, PT ;  /* 0x000000015200780c */ /* 0x000fe20003f06270 */
[----:B------:R-:W-:-:S04]  /*3510*/  FADD R2, R2, -2.3283064365386962891e-10 ;  /* 0xaf80000002027421 */ /* 0x000fc80000000000 */
[----:B------:R-:W-:-:S08]  /*3520*/  FADD R2, R2, 5.8207660913467407227e-11 ;  /* 0x2e80000002027421 */ /* 0x000fd00000000000 */
[----:B------:R-:W-:Y:S05]  /*3530*/  @!P0 BRA `(.L_x_1) ;  /* 0x00000008000c8947 */ /* 0x000fea0003800000 */
[----:B------:R-:W-:Y:S01]  /*3540*/  ISETP.GE.AND P0, PT, R0, 0x1, PT ;  /* 0x000000010000780c */ /* 0x000fe20003f06270 */
[----:B------:R-:W-:-:S04]  /*3550*/  FADD R2, R2, -1.1641532182693481445e-10 ;  /* 0xaf00000002027421 */ /* 0x000fc80000000000 */
[----:B------:R-:W-:-:S08]  /*3560*/  FADD R2, R2, 2.9103830456733703613e-11 ;  /* 0x2e00000002027421 */ /* 0x000fd00000000000 */
[----:B------:R-:W-:Y:S05]  /*3570*/  @!P0 BRA `(.L_x_1) ;  /* 0x0000000400fc8947 */ /* 0x000fea0003800000 */
[----:B------:R-:W-:Y:S01]  /*3580*/  ISETP.GE.AND P0, PT, R85, 0x1, PT ;  /* 0x000000015500780c */ /* 0x000fe20003f06270 */
[----:B------:R-:W-:-:S04]  /*3590*/  FADD R2, R2, -5.8207660913467407227e-11 ;  /* 0xae80000002027421 */ /* 0x000fc80000000000 */
[----:B------:R-:W-:-:S08]  /*35a0*/  FADD R2, R2, 1.4551915228366851807e-11 ;  /* 0x2d80000002027421 */ /* 0x000fd00000000000 */
[----:B------:R-:W-:Y:S05]  /*35b0*/  @!P0 BRA `(.L_x_1) ;  /* 0x0000000400ec8947 */ /* 0x000fea0003800000 */
[----:B------:R-:W-:Y:S01]  /*35c0*/  ISETP.GE.AND P0, PT, R86, 0x1, PT ;  /* 0x000000015600780c */ /* 0x000fe20003f06270 */
[----:B------:R-:W-:-:S04]  /*35d0*/  FADD R2, R2, -2.9103830456733703613e-11 ;  /* 0xae00000002027421 */ /* 0x000fc80000000000 */
[----:B------:R-:W-:-:S08]  /*35e0*/  FADD R2, R2, 7.2759576141834259033e-12 ;  /* 0x2d00000002027421 */ /* 0x000fd00000000000 */
[----:B------:R-:W-:Y:S05]  /*35f0*/  @!P0 BRA `(.L_x_1) ;  /* 0x0000000400dc8947 */ /* 0x000fea0003800000 */
[----:B------:R-:W-:Y:S01]  /*3600*/  ISETP.GE.AND P0, PT, R87, 0x1, PT ;  /* 0x000000015700780c */ /* 0x000fe20003f06270 */
[----:B------:R-:W-:-:S04]  /*3610*/  FADD R2, R2, -1.4551915228366851807e-11 ;  /* 0xad80000002027421 */ /* 0x000fc80000000000 */
[----:B------:R-:W-:-:S08]  /*3620*/  FADD R2, R2, 3.6379788070917129517e-12 ;  /* 0x2c80000002027421 */ /* 0x000fd00000000000 */
[----:B------:R-:W-:Y:S05]  /*3630*/  @!P0 BRA `(.L_x_1) ;  /* 0x0000000400cc8947 */ /* 0x000fea0003800000 */
[----:B------:R-:W-:Y:S01]  /*3640*/  ISETP.GE.AND P0, PT, R88, 0x1, PT ;  /* 0x000000015800780c */ /* 0x000fe20003f06270 */
[----:B------:R-:W-:-:S04]  /*3650*/  FADD R2, R2, -7.2759576141834259033e-12 ;  /* 0xad00000002027421 */ /* 0x000fc80000000000 */
[----:B------:R-:W-:-:S08]  /*3660*/  FADD R2, R2, 1.8189894035458564758e-12 ;  /* 0x2c00000002027421 */ /* 0x000fd00000000000 */
[----:B------:R-:W-:Y:S05]  /*3670*/  @!P0 BRA `(.L_x_1) ;  /* 0x0000000400bc8947 */ /* 0x000fea0003800000 */
[----:B------:R-:W-:Y:S01]  /*3680*/  ISETP.GE.AND P0, PT, R89, 0x1, PT ;  /* 0x000000015900780c */ /* 0x000fe20003f06270 */
[----:B------:R-:W-:-:S04]  /*3690*/  FADD R2, R2, -3.6379788070917129517e-12 ;  /* 0xac80000002027421 */ /* 0x000fc80000000000 */
[----:B------:R-:W-:-:S08]  /*36a0*/  FADD R2, R2, 9.0949470177292823792e-13 ;  /* 0x2b80000002027421 */ /* 0x000fd00000000000 */
[----:B------:R-:W-:Y:S05]  /*36b0*/  @!P0 BRA `(.L_x_1) ;  /* 0x0000000400ac8947 */ /* 0x000fea0003800000 */
[----:B------:R-:W-:Y:S01]  /*36c0*/  ISETP.GE.AND P0, PT, R90, 0x1, PT ;  /* 0x000000015a00780c */ /* 0x000fe20003f06270 */
[----:B------:R-:W-:-:S04]  /*36d0*/  FADD R2, R2, -1.8189894035458564758e-12 ;  /* 0xac00000002027421 */ /* 0x000fc80000000000 */
[----:B------:R-:W-:-:S08]  /*36e0*/  FADD R2, R2, 4.5474735088646411896e-13 ;  /* 0x2b00000002027421 */ /* 0x000fd00000000000 */
[----:B------:R-:W-:Y:S05]  /*36f0*/  @!P0 BRA `(.L_x_1) ;  /* 0x00000004009c8947 */ /* 0x000fea0003800000 */
[----:B------:R-:W-:Y:S01]  /*3700*/  ISETP.GE.AND P0, PT, R92, 0x1, PT ;  /* 0x000000015c00780c */ /* 0x000fe20003f06270 */
[----:B------:R-:W-:-:S04]  /*3710*/  FADD R2, R2, -9.0949470177292823792e-13 ;  /* 0xab80000002027421 */ /* 0x000fc80000000000 */
[----:B------:R-:W-:-:S08]  /*3720*/  FADD R2, R2, 2.2737367544323205948e-13 ;  /* 0x2a80000002027421 */ /* 0x000fd00000000000 */
[----:B------:R-:W-:Y:S05]  /*3730*/  @!P0 BRA `(.L_x_1) ;  /* 0x00000004008c8947 */ /* 0x000fea0003800000 */
[----:B------:R-:W-:Y:S01]  /*3740*/  ISETP.GE.AND P0, PT, R91, 0x1, PT ;  /* 0x000000015b00780c */ /* 0x000fe20003f06270 */
[----:B------:R-:W-:-:S04]  /*3750*/  FADD R2, R2, -4.5474735088646411896e-13 ;  /* 0xab00000002027421 */ /* 0x000fc80000000000 */
[----:B------:R-:W-:-:S08]  /*3760*/  FADD R2, R2, 1.1368683772161602974e-13 ;  /* 0x2a00000002027421 */ /* 0x000fd00000000000 */
[----:B------:R-:W-:Y:S05]  /*3770*/  @!P0 BRA `(.L_x_1) ;  /* 0x00000004007c8947 */ /* 0x000fea0003800000 */
[----:B------:R-:W-:Y:S01]  /*3780*/  ISETP.GE.AND P0, PT, R93, 0x1, PT ;  /* 0x000000015d00780c */ /* 0x000fe20003f06270 */
[----:B------:R-:W-:-:S04]  /*3790*/  FADD R2, R2, -2.2737367544323205948e-13 ;  /* 0xaa80000002027421 */ /* 0x000fc80000000000 */
[----:B------:R-:W-:-:S08]  /*37a0*/  FADD R2, R2, 5.684341886080801487e-14 ;  /* 0x2980000002027421 */ /* 0x000fd00000000000 */
[----:B------:R-:W-:Y:S05]  /*37b0*/  @!P0 BRA `(.L_x_1) ;  /* 0x00000004006c8947 */ /* 0x000fea0003800000 */
[----:B------:R-:W-:Y:S01]  /*37c0*/  ISETP.GE.AND P0, PT, R94, 0x1, PT ;  /* 0x000000015e00780c */ /* 0x000fe20003f06270 */
[----:B------:R-:W-:-:S04]  /*37d0*/  FADD R2, R2, -1.1368683772161602974e-13 ;  /* 0xaa00000002027421 */ /* 0x000fc80000000000 */
[----:B------:R-:W-:-:S08]  /*37e0*/  FADD R2, R2, 2.8421709430404007435e-14 ;  /* 0x2900000002027421 */ /* 0x000fd00000000000 */
[----:B------:R-:W-:Y:S05]  /*37f0*/  @!P0 BRA `(.L_x_1) ;  /* 0x00000004005c8947 */ /* 0x000fea0003800000 */
[----:B------:R-:W-:Y:S01]  /*3800*/  ISETP.GE.AND P0, PT, R96, 0x1, PT ;  /* 0x000000016000780c */ /* 0x000fe20003f06270 */
[----:B------:R-:W-:-:S04]  /*3810*/  FADD R2, R2, -5.684341886080801487e-14 ;  /* 0xa980000002027421 */ /* 0x000fc80000000000 */
[----:B------:R-:W-:-:S08]  /*3820*/  FADD R2, R2, 1.4210854715202003717e-14 ;  /* 0x2880000002027421 */ /* 0x000fd00000000000 */
[----:B------:R-:W-:Y:S05]  /*3830*/  @!P0 BRA `(.L_x_1) ;  /* 0x00000004004c8947 */ /* 0x000fea0003800000 */
[----:B------:R-:W-:Y:S01]  /*3840*/  ISETP.GE.AND P0, PT, R95, 0x1, PT ;  /* 0x000000015f00780c */ /* 0x000fe20003f06270 */
[----:B------:R-:W-:-:S04]  /*3850*/  FADD R2, R2, -2.8421709430404007435e-14 ;  /* 0xa900000002027421 */ /* 0x000fc80000000000 */
[----:B------:R-:W-:-:S08]  /*3860*/  FADD R2, R2, 7.1054273576010018587e-15 ;  /* 0x2800000002027421 */ /* 0x000fd00000000000 */
[----:B------:R-:W-:Y:S05]  /*3870*/  @!P0 BRA `(.L_x_1) ;  /* 0x00000004003c8947 */ /* 0x000fea0003800000 */
[----:B------:R-:W-:Y:S01]  /*3880*/  ISETP.GE.AND P0, PT, R71, 0x1, PT ;  /* 0x000000014700780c */ /* 0x000fe20003f06270 */
[----:B------:R-:W-:-:S04]  /*3890*/  FADD R2, R2, -1.4210854715202003717e-14 ;  /* 0xa880000002027421 */ /* 0x000fc80000000000 */
[----:B------:R-:W-:-:S08]  /*38a0*/  FADD R2, R2, 3.5527136788005009294e-15 ;  /* 0x2780000002027421 */ /* 0x000fd00000000000 */
[----:B------:R-:W-:Y:S05]  /*38b0*/  @!P0 BRA `(.L_x_1) ;  /* 0x00000004002c8947 */ /* 0x000fea0003800000 */
[----:B------:R-:W-:Y:S01]  /*38c0*/  PRMT R0, R70, 0x9910, RZ ;  /* 0x0000991046007816 */ /* 0x000fe200000000ff */
[----:B------:R-:W-:-:S03]  /*38d0*/  FADD R2, R2, -7.1054273576010018587e-15 ;  /* 0xa800000002027421 */ /* 0x000fc60000000000 */
[----:B------:R-:W-:Y:S01]  /*38e0*/  ISETP.GE.AND P0, PT, R0, 0x1, PT ;  /* 0x000000010000780c */ /* 0x000fe20003f06270 */
[----:B------:R-:W-:-:S12]  /*38f0*/  FADD R2, R2, 1.7763568394002504647e-15 ;  /* 0x2700000002027421 */ /* 0x000fd80000000000 */
[----:B------:R-:W-:Y:S05]  /*3900*/  @!P0 BRA `(.L_x_1) ;  /* 0x0000000400188947 */ /* 0x000fea0003800000 */
[----:B------:R-:W-:Y:S01]  /*3910*/  PRMT R0, R67, 0x9910, RZ ;  /* 0x0000991043007816 */ /* 0x000fe200000000ff */
[----:B------:R-:W-:-:S03]  /*3920*/  FADD R2, R2, -3.5527136788005009294e-15 ;  /* 0xa780000002027421 */ /* 0x000fc60000000000 */
[----:B------:R-:W-:Y:S01]  /*3930*/  ISETP.GE.AND P0, PT, R0, 0x1, PT ;  /* 0x000000010000780c */ /* 0x000fe20003f06270 */
[----:B------:R-:W-:-:S12]  /*3940*/  FADD R2, R2, 8.8817841970012523234e-16 ;  /* 0x2680000002027421 */ /* 0x000fd80000000000 */
[----:B------:R-:W-:Y:S05]  /*3950*/  @!P0 BRA `(.L_x_1) ;  /* 0x0000000400048947 */ /* 0x000fea0003800000 */
[----:B------:R-:W-:Y:S01]  /*3960*/  PRMT R0, R66, 0x9910, RZ ;  /* 0x0000991042007816 */ /* 0x000fe200000000ff */
[----:B------:R-:W-:-:S03]  /*3970*/  FADD R2, R2, -1.7763568394002504647e-15 ;  /* 0xa700000002027421 */ /* 0x000fc60000000000 */
[----:B------:R-:W-:Y:S01]  /*3980*/  ISETP.GE.AND P0, PT, R0, 0x1, PT ;  /* 0x000000010000780c */ /* 0x000fe20003f06270 */
[----:B------:R-:W-:-:S12]  /*3990*/  FADD R2, R2, 4.4408920985006261617e-16 ;  /* 0x2600000002027421 */ /* 0x000fd80000000000 */
[----:B------:R-:W-:Y:S05]  /*39a0*/  @!P0 BRA `(.L_x_1) ;  /* 0x0000000000f08947 */ /* 0x000fea0003800000 */
[----:B------:R-:W-:Y:S01]  /*39b0*/  PRMT R0, R65, 0x9910, RZ ;  /* 0x0000991041007816 */ /* 0x000fe200000000ff */
[----:B------:R-:W-:-:S03]  /*39c0*/  FADD R2, R2, -8.8817841970012523234e-16 ;  /* 0xa680000002027421 */ /* 0x000fc60000000000 */
[----:B------:R-:W-:Y:S01]  /*39d0*/  ISETP.GE.AND P0, PT, R0, 0x1, PT ;  /* 0x000000010000780c */ /* 0x000fe20003f06270 */
[----:B------:R-:W-:-:S12]  /*39e0*/  FADD R2, R2, 2.2204460492503130808e-16 ;  /* 0x2580000002027421 */ /* 0x000fd80000000000 */
[----:B------:R-:W-:Y:S05]  /*39f0*/  @!P0 BRA `(.L_x_1) ;  /* 0x0000000000dc8947 */ /* 0x000fea0003800000 */
[----:B------:R-:W-:Y:S01]  /*3a00*/  PRMT R0, R64, 0x9910, RZ ;  /* 0x0000991040007816 */ /* 0x000fe200000000ff */
[----:B------:R-:W-:-:S03]  /*3a10*/  FADD R2, R2, -4.4408920985006261617e-16 ;  /* 0xa600000002027421 */ /* 0x000fc60000000000 */
[----:B------:R-:W-:Y:S01]  /*3a20*/  ISETP.GE.AND P0, PT, R0, 0x1, PT ;  /* 0x000000010000780c */ /* 0x000fe20003f06270 */
[----:B------:R-:W-:-:S12]  /*3a30*/  FADD R2, R2, 1.1102230246251565404e-16 ;  /* 0x2500000002027421 */ /* 0x000fd80000000000 */
[----:B------:R-:W-:Y:S05]  /*3a40*/  @!P0 BRA `(.L_x_1) ;  /* 0x0000000000c88947 */ /* 0x000fea0003800000 */
[----:B------:R-:W-:Y:S01]  /*3a50*/  PRMT R0, R63, 0x9910, RZ ;  /* 0x000099103f007816 */ /* 0x000fe200000000ff */
[----:B------:R-:W-:-:S03]  /*3a60*/  FADD R2, R2, -2.2204460492503130808e-16 ;  /* 0xa580000002027421 */ /* 0x000fc60000000000 */
[----:B------:R-:W-:Y:S01]  /*3a70*/  ISETP.GE.AND P0, PT, R0, 0x1, PT ;  /* 0x000000010000780c */ /* 0x000fe20003f06270 */
[----:B------:R-:W-:-:S12]  /*3a80*/  FADD R2, R2, 5.5511151231257827021e-17 ;  /* 0x2480000002027421 */ /* 0x000fd80000000000 */
[----:B------:R-:W-:Y:S05]  /*3a90*/  @!P0 BRA `(.L_x_1) ;  /* 0x0000000000b48947 */ /* 0x000fea0003800000 */
[----:B------:R-:W-:Y:S01]  /*3aa0*/  PRMT R0, R60, 0x9910, RZ ;  /* 0x000099103c007816 */ /* 0x000fe200000000ff */
[----:B------:R-:W-:-:S03]  /*3ab0*/  FADD R2, R2, -1.1102230246251565404e-16 ;  /* 0xa500000002027421 */ /* 0x000fc60000000000 */
[----:B------:R-:W-:Y:S01]  /*3ac0*/  ISETP.GE.AND P0, PT, R0, 0x1, PT ;  /* 0x000000010000780c */ /* 0x000fe20003f06270 */
[----:B------:R-:W-:-:S12]  /*3ad0*/  FADD R2, R2, 2.7755575615628913511e-17 ;  /* 0x2400000002027421 */ /* 0x000fd80000000000 */
[----:B------:R-:W-:Y:S05]  /*3ae0*/  @!P0 BRA `(.L_x_1) ;  /* 0x0000000000a08947 */ /* 0x000fea0003800000 */
[----:B------:R-:W-:Y:S01]  /*3af0*/  PRMT R0, R61, 0x9910, RZ ;  /* 0x000099103d007816 */ /* 0x000fe200000000ff */
[----:B------:R-:W-:-:S03]  /*3b00*/  FADD R2, R2, -5.5511151231257827021e-17 ;  /* 0xa480000002027421 */ /* 0x000fc60000000000 */
[----:B------:R-:W-:Y:S01]  /*3b10*/  ISETP.GE.AND P0, PT, R0, 0x1, PT ;  /* 0x000000010000780c */ /* 0x000fe20003f06270 */
[----:B------:R-:W-:-:S12]  /*3b20*/  FADD R2, R2, 1.3877787807814456755e-17 ;  /* 0x2380000002027421 */ /* 0x000fd80000000000 */
[----:B------:R-:W-:Y:S05]  /*3b30*/  @!P0 BRA `(.L_x_1) ;  /* 0x00000000008c8947 */ /* 0x000fea0003800000 */
[----:B------:R-:W-:Y:S01]  /*3b40*/  PRMT R0, R68, 0x8880, RZ ;  /* 0x0000888044007816 */ /* 0x000fe200000000ff */
[----:B------:R-:W-:-:S03]  /*3b50*/  FADD R2, R2, -2.7755575615628913511e-17 ;  /* 0xa400000002027421 */ /* 0x000fc60000000000 */
[----:B------:R-:W-:Y:S01]  /*3b60*/  ISETP.GE.AND P0, PT, R0, 0x1, PT ;  /* 0x000000010000780c */ /* 0x000fe20003f06270 */
[----:B------:R-:W-:-:S12]  /*3b70*/  FADD R2, R2, 6.9388939039072283776e-18 ;  /* 0x2300000002027421 */ /* 0x000fd80000000000 */
[----:B------:R-:W-:Y:S05]  /*3b80*/  @!P0 BRA `(.L_x_1) ;  /* 0x0000000000788947 */ /* 0x000fea0003800000 */
[----:B------:R-:W-:Y:S01]  /*3b90*/  PRMT R0, R62, 0x8880, RZ ;  /* 0x000088803e007816 */ /* 0x000fe200000000ff */
[----:B------:R-:W-:-:S03]  /*3ba0*/  FADD R2, R2, -1.3877787807814456755e-17 ;  /* 0xa380000002027421 */ /* 0x000fc60000000000 */
[----:B------:R-:W-:Y:S01]  /*3bb0*/  ISETP.GE.AND P0, PT, R0, 0x1, PT ;  /* 0x000000010000780c */ /* 0x000fe20003f06270 */
[----:B------:R-:W-:-:S12]  /*3bc0*/  FADD R2, R2, 3.4694469519536141888e-18 ;  /* 0x2280000002027421 */ /* 0x000fd80000000000 */
[----:B------:R-:W-:Y:S05]  /*3bd0*/  @!P0 BRA `(.L_x_1) ;  /* 0x0000000000648947 */ /* 0x000fea0003800000 */
[----:B------:R-:W-:Y:S01]  /*3be0*/  PRMT R0, R72, 0x9910, RZ ;  /* 0x0000991048007816 */ /* 0x000fe200000000ff */
[----:B------:R-:W-:-:S03]  /*3bf0*/  FADD R2, R2, -6.9388939039072283776e-18 ;  /* 0xa300000002027421 */ /* 0x000fc60000000000 */
[----:B------:R-:W-:Y:S01]  /*3c00*/  ISETP.GE.AND P0, PT, R0, 0x1, PT ;  /* 0x000000010000780c */ /* 0x000fe20003f06270 */
[----:B------:R-:W-:-:S12]  /*3c10*/  FADD R2, R2, 1.7347234759768070944e-18 ;  /* 0x2200000002027421 */ /* 0x000fd80000000000 */
[----:B------:R-:W-:Y:S05]  /*3c20*/  @!P0 BRA `(.L_x_1) ;  /* 0x0000000000508947 */ /* 0x000fea0003800000 */
[----:B------:R-:W-:Y:S01]  /*3c30*/  PRMT R0, R105, 0x9910, RZ ;  /* 0x0000991069007816 */ /* 0x000fe200000000ff */
[----:B------:R-:W-:-:S03]  /*3c40*/  FADD R2, R2, -3.4694469519536141888e-18 ;  /* 0xa280000002027421 */ /* 0x000fc60000000000 */
[----:B------:R-:W-:Y:S01]  /*3c50*/  ISETP.GE.AND P0, PT, R0, 0x1, PT ;  /* 0x000000010000780c */ /* 0x000fe20003f06270 */
[----:B------:R-:W-:-:S12]  /*3c60*/  FADD R2, R2, 8.6736173798840354721e-19 ;  /* 0x2180000002027421 */ /* 0x000fd80000000000 */
[----:B------:R-:W-:Y:S05]  /*3c70*/  @!P0 BRA `(.L_x_1) ;  /* 0x00000000003c8947 */ /* 0x000fea0003800000 */
[----:B------:R-:W-:Y:S01]  /*3c80*/  PRMT R0, R107, 0x9910, RZ ;  /* 0x000099106b007816 */ /* 0x000fe200000000ff */
[----:B------:R-:W-:-:S03]  /*3c90*/  FADD R2, R2, -1.7347234759768070944e-18 ;  /* 0xa200000002027421 */ /* 0x000fc60000000000 */
[----:B------:R-:W-:Y:S01]  /*3ca0*/  ISETP.GE.AND P0, PT, R0, 0x1, PT ;  /* 0x000000010000780c */ /* 0x000fe20003f06270 */
[----:B------:R-:W-:-:S12]  /*3cb0*/  FADD R2, R2, 4.336808689942017736e-19 ;  /* 0x2100000002027421 */ /* 0x000fd80000000000 */
[----:B------:R-:W-:Y:S05]  /*3cc0*/  @!P0 BRA `(.L_x_1) ;  /* 0x0000000000288947 */ /* 0x000fea0003800000 */
[----:B------:R-:W-:Y:S01]  /*3cd0*/  PRMT R0, R74, 0x9910, RZ ;  /* 0x000099104a007816 */ /* 0x000fe200000000ff */
[----:B------:R-:W-:-:S03]  /*3ce0*/  FADD R2, R2, -8.6736173798840354721e-19 ;  /* 0xa180000002027421 */ /* 0x000fc60000000000 */
[----:B------:R-:W-:Y:S01]  /*3cf0*/  ISETP.GE.AND P0, PT, R0, 0x1, PT ;  /* 0x000000010000780c */ /* 0x000fe20003f06270 */
[----:B------:R-:W-:-:S12]  /*3d00*/  FADD R2, R2, 2.168404344971008868e-19 ;  /* 0x2080000002027421 */ /* 0x000fd80000000000 */
[----:B------:R-:W-:-:S04]  /*3d10*/  @P0 PRMT R0, R69, 0x9910, RZ ;  /* 0x0000991045000816 */ /* 0x000fc800000000ff */
[----:B------:R-:W-:Y:S01]  /*3d20*/  ISETP.GE.AND P1, PT, R0, 0x1, P0 ;  /* 0x000000010000780c */ /* 0x000fe20000726270 */
[----:B------:R-:W-:-:S04]  /*3d30*/  @P0 FADD R0, R2, -4.336808689942017736e-19 ;  /* 0xa100000002000421 */ /* 0x000fc80000000000 */
[----:B------:R-:W-:-:S08]  /*3d40*/  @P0 FADD R0, R0, 1.084202172485504434e-19 ;  /* 0x2000000000000421 */ /* 0x000fd00000000000 */
[----:B------:R-:W-:-:S04]  /*3d50*/  @P1 FADD R0, R0, -2.168404344971008868e-19 ;  /* 0xa080000000001421 */ /* 0x000fc80000000000 */
[----:B------:R-:W-:-:S07]  /*3d60*/  @P0 IMAD.MOV.U32 R2, RZ, RZ, R0 ;  /* 0x000000ffff020224 */ /* 0x000fce00078e0000 */
.L_x_1:
[----:B------:R-:W-:Y:S05]  /*3d70*/  BSYNC.RECONVERGENT B0 ;  /* 0x0000000000007941 */ /* 0x000fea0003800200 */
.L_x_0:
[----:B------:R-:W0:Y:S01]  /*3d80*/  LDC R0, c[0x0][0x360] ;  /* 0x0000d800ff007b82 */ /* 0x000e220000000800 */
[----:B------:R-:W-:Y:S01]  /*3d90*/  BSSY.RECONVERGENT B0, `(.L_x_2) ;  /* 0x00004f3000007945 */ /* 0x000fe20003800200 */
[----:B0-----:R-:W-:Y:S01]  /*3da0*/  IMAD R3, R0, UR4, R57 ;  /* 0x0000000400037c24 */ /* 0x001fe2000f8e0239 */
[----:B------:R-:W0:Y:S04]  /*3db0*/  LDCU.64 UR4, c[0x0][0x358] ;  /* 0x00006b00ff0477ac */ /* 0x000e280008000a00 */
[----:B------:R-:W-:Y:S02]  /*3dc0*/  SHF.R.S32.HI R4, RZ, 0x1f, R3 ;  /* 0x0000001fff047819 */ /* 0x000fe40000011403 */
[----:B------:R-:W-:-:S04]  /*3dd0*/  IADD3 R30, P0, PT, R3, UR6, RZ ;  /* 0x00000006031e7c10 */ /* 0x000fc8000ff1e0ff */
[----:B------:R-:W-:Y:S01]  /*3de0*/  IADD3.X R31, PT, PT, R4, UR7, RZ, P0, !PT ;  /* 0x00000007041f7c10 */ /* 0x000fe200087fe4ff */
[----:B------:R-:W-:-:S04]  /*3df0*/  IMAD.WIDE.U32 R6, R30, 0x6e8a4dbb, RZ ;  /* 0x6e8a4dbb1e067825 */ /* 0x000fc800078e00ff */
[----:B------:R-:W-:-:S04]  /*3e00*/  IMAD.WIDE.U32 R8, R31, 0x6e8a4dbb, RZ ;  /* 0x6e8a4dbb1f087825 */ /* 0x000fc800078e00ff */
[----:B------:R-:W-:-:S04]  /*3e10*/  IMAD.WIDE.U32 R14, R31, 0x1ab6e0dd, RZ ;  /* 0x1ab6e0dd1f0e7825 */ /* 0x000fc800078e00ff */
[----:B------:R-:W-:-:S04]  /*3e20*/  IMAD.WIDE.U32 R8, P0, R30, -0x73d9ac62, R8 ;  /* 0x8c26539e1e087825 */ /* 0x000fc80007800008 */
[C---:B------:R-:W-:Y:S01]  /*3e30*/  IMAD.WIDE.U32 R10, R30.reuse, 0x3e0dbcf9, RZ ;  /* 0x3e0dbcf91e0a7825 */ /* 0x040fe200078e00ff */
[----:B------:R-:W-:Y:S02]  /*3e40*/  IADD3 R6, P2, PT, R30, R9, RZ ;  /* 0x000000091e067210 */ /* 0x000fe40007f5e0ff */
[----:B------:R-:W-:Y:S01]  /*3e50*/  IADD3 RZ, P1, PT, R7, R8, RZ ;  /* 0x0000000807ff7210 */ /* 0x000fe20007f3e0ff */
[----:B------:R-:W-:Y:S01]  /*3e60*/  IMAD.WIDE.U32 R8, R31, 0x3e0dbcf9, RZ ;  /* 0x3e0dbcf91f087825 */ /* 0x000fe200078e00ff */
[----:B------:R-:W-:-:S03]  /*3e70*/  IADD3.X R7, PT, PT, RZ, R31, RZ, P0, P2 ;  /* 0x0000001fff077210 */ /* 0x000fc600007e44ff */
[----:B------:R-:W-:-:S04]  /*3e80*/  IMAD.WIDE.U32 R14, P4, R30, -0x59e589ef, R14 ;  /* 0xa61a76111e0e7825 */ /* 0x000fc8000788000e */
[----:B------:R-:W-:-:S04]  /*3e90*/  IMAD.WIDE.U32 R8, P0, R30, -0x45223b2d, R8 ;  /* 0xbaddc4d31e087825 */ /* 0x000fc80007800008 */
[----:B------:R-:W-:Y:S01]  /*3ea0*/  IMAD.WIDE.U32.X R6, R31, -0x73d9ac62, R6, P1 ;  /* 0x8c26539e1f067825 */ /* 0x000fe200008e0406 */
[C---:B------:R-:W-:Y:S02]  /*3eb0*/  IADD3 R10, P6, PT, R30.reuse, R9, RZ ;  /* 0x000000091e0a7210 */ /* 0x040fe40007fde0ff */
[----:B------:R-:W-:Y:S01]  /*3ec0*/  IADD3 RZ, P1, PT, R11, R8, RZ ;  /* 0x000000080bff7210 */ /* 0x000fe20007f3e0ff */
[C---:B------:R-:W-:Y:S01]  /*3ed0*/  IMAD.WIDE.U32 R12, R30.reuse, 0x1ab6e0dd, RZ ;  /* 0x1ab6e0dd1e0c7825 */ /* 0x040fe200078e00ff */
[C---:B------:R-:W-:Y:S02]  /*3ee0*/  IADD3 R81, P5, PT, -R30.reuse, R6, RZ ;  /* 0x000000061e517210 */ /* 0x040fe40007fbe1ff */
[----:B------:R-:W-:Y:S01]  /*3ef0*/  IADD3.X R11, PT, PT, RZ, R31, RZ, P0, P6 ;  /* 0x0000001fff0b7210 */ /* 0x000fe200007ec4ff */
[----:B------:R-:W-:Y:S01]  /*3f00*/  IMAD.WIDE.U32 R18, R31, 0x239e8127, RZ ;  /* 0x239e81271f127825 */ /* 0x000fe200078e00ff */
[----:B------:R-:W-:Y:S02]  /*3f10*/  IADD3 R60, P6, PT, R30, R15, RZ ;  /* 0x0000000f1e3c7210 */ /* 0x000fe40007fde0ff */
[----:B------:R-:W-:Y:S01]  /*3f20*/  IADD3 RZ, P3, PT, R13, R14, RZ ;  /* 0x0000000e0dff7210 */ /* 0x000fe20007f7e0ff */
[----:B------:R-:W-:Y:S01]  /*3f30*/  IMAD.X R59, R7, 0x1, ~R31, P5 ;  /* 0x00000001073b7824 */ /* 0x000fe200028e0e1f */
[----:B------:R-:W-:Y:S01]  /*3f40*/  IADD3.X R61, PT, PT, RZ, R31, RZ, P4, P6 ;  /* 0x0000001fff3d7210 */ /* 0x000fe200027ec4ff */
[----:B------:R-:W-:-:S04]  /*3f50*/  IMAD.WIDE.U32 R6, R31, 0x17bf00c5, RZ ;  /* 0x17bf00c51f067825 */ /* 0x000fc800078e00ff */
[----:B------:R-:W-:-:S04]  /*3f60*/  IMAD.WIDE.U32 R16, R30, 0x239e8127, RZ ;  /* 0x239e81271e107825 */ /* 0x000fc800078e00ff */
[----:B------:R-:W-:-:S04]  /*3f70*/  IMAD.WIDE.U32 R18, P2, R30, -0x22876294, R18 ;  /* 0xdd789d6c1e127825 */ /* 0x000fc80007840012 */
[----:B------:R-:W-:Y:S01]  /*3f80*/  IMAD.WIDE.U32 R14, R31, -0x4b46116d, RZ ;  /* 0xb4b9ee931f0e7825 */ /* 0x000fe200078e00ff */
[----:B------:R-:W-:Y:S02]  /*3f90*/  IADD3 RZ, P0, PT, R17, R18, RZ ;  /* 0x0000001211ff7210 */ /* 0x000fe40007f1e0ff */
[C---:B------:R-:W-:Y:S01]  /*3fa0*/  IADD3 R18, P5, PT, R30.reuse, R19, RZ ;  /* 0x000000131e127210 */ /* 0x040fe20007fbe0ff */
[----:B------:R-:W-:-:S03]  /*3fb0*/  IMAD.WIDE.U32 R12, P4, R30, -0x6c5a41b8, R6 ;  /* 0x93a5be481e0c7825 */ /* 0x000fc60007880006 */
[----:B------:R-:W-:Y:S01]  /*3fc0*/  IADD3.X R19, PT, PT, RZ, R31, RZ, P2, P5 ;  /* 0x0000001fff137210 */ /* 0x000fe200017ea4ff */
[----:B------:R-:W-:-:S04]  /*3fd0*/  IMAD.WIDE.U32 R20, R31, 0x74feabb1, RZ ;  /* 0x74feabb11f147825 */ /* 0x000fc800078e00ff */
[----:B------:R-:W-:-:S04]  /*3fe0*/  IMAD.WIDE.U32 R14, P6, R30, 0x1a472fad, R14 ;  /* 0x1a472fad1e0e7825 */ /* 0x000fc800078c000e */
[----:B------:R-:W-:-:S04]  /*3ff0*/  IMAD.WIDE.U32.X R6, R31, -0x45223b2d, R10, P1 ;  /* 0xbaddc4d31f067825 */ /* 0x000fc800008e040a */
[----:B------:R-:W-:-:S04]  /*4000*/  IMAD.WIDE.U32.X R60, R31, -0x59e589ef, R60, P3 ;  /* 0xa61a76111f3c7825 */ /* 0x000fc800018e043c */
[----:B------:R-:W-:Y:S01]  /*4010*/  IMAD.X R79, RZ, RZ, RZ, P6 ;  /* 0x000000ffff4f7224 */ /* 0x000fe200030e06ff */
[C---:B------:R-:W-:Y:S01]  /*4020*/  IADD3 R80, P6, PT, -R30.reuse, R6, RZ ;  /* 0x000000061e507210 */ /* 0x040fe20007fde1ff */
[C---:B------:R-:W-:Y:S01]  /*4030*/  IMAD.WIDE.U32 R20, P1, R30.reuse, -0x3b23024b, R20 ;  /* 0xc4dcfdb51e147825 */ /* 0x040fe20007820014 */
[----:B------:R-:W-:-:S03]  /*4040*/  IADD3 R89, P5, PT, -R30, R60, RZ ;  /* 0x0000003c1e597210 */ /* 0x000fc60007fbe1ff */
[--C-:B------:R-:W-:Y:S01]  /*4050*/  IMAD.X R58, R7, 0x1, ~R31.reuse, P6 ;  /* 0x00000001073a7824 */ /* 0x100fe200030e0e1f */
[C---:B------:R-:W-:Y:S01]  /*4060*/  IADD3 R56, P6, PT, R30.reuse, R13, RZ ;  /* 0x0000000d1e387210 */ /* 0x040fe20007fde0ff */
[----:B------:R-:W-:Y:S01]  /*4070*/  IMAD.X R60, R61, 0x1, ~R31, P5 ;  /* 0x000000013d3c7824 */ /* 0x000fe200028e0e1f */
[C---:B------:R-:W-:Y:S01]  /*4080*/  IADD3 R28, P5, PT, R30.reuse, R21, RZ ;  /* 0x000000151e1c7210 */ /* 0x040fe20007fbe0ff */
[----:B------:R-:W-:Y:S01]  /*4090*/  IMAD.WIDE.U32 R16, R30, 0x74feabb1, RZ ;  /* 0x74feabb11e107825 */ /* 0x000fe200078e00ff */
[-C--:B------:R-:W-:Y:S02]  /*40a0*/  IADD3.X R57, PT, PT, RZ, R31.reuse, RZ, P4, P6 ;  /* 0x0000001fff397210 */ /* 0x080fe400027ec4ff */
[----:B------:R-:W-:Y:S01]  /*40b0*/  IADD3.X R29, PT, PT, RZ, R31, RZ, P1, P5 ;  /* 0x0000001fff1d7210 */ /* 0x000fe20000fea4ff */
[----:B------:R-:W-:Y:S01]  /*40c0*/  IMAD.WIDE.U32.X R6, R31, -0x22876294, R18, P0 ;  /* 0xdd789d6c1f067825 */ /* 0x000fe200000e0412 */
[----:B------:R-:W-:-:S03]  /*40d0*/  IADD3 RZ, P2, PT, R17, R20, RZ ;  /* 0x0000001411ff7210 */ /* 0x000fc60007f5e0ff */
[----:B------:R-:W-:Y:S01]  /*40e0*/  IMAD.WIDE.U32 R10, R31, -0x7563835, RZ ;  /* 0xf8a9c7cb1f0a7825 */ /* 0x000fe200078e00ff */
[----:B------:R-:W-:-:S03]  /*40f0*/  IADD3 R87, P5, PT, -R30, R6, RZ ;  /* 0x000000061e577210 */ /* 0x000fc60007fbe1ff */
[----:B------:R-:W-:-:S04]  /*4100*/  IMAD.WIDE.U32 R8, R30, 0x17bf00c5, RZ ;  /* 0x17bf00c51e087825 */ /* 0x000fc800078e00ff */
[----:B------:R-:W-:Y:S01]  /*4110*/  IMAD.WIDE.U32 R20, R31, -0x9c84af1, RZ ;  /* 0xf637b50f1f147825 */ /* 0x000fe200078e00ff */
[----:B------:R-:W-:-:S03]  /*4120*/  IADD3 RZ, P3, PT, R9, R12, RZ ;  /* 0x0000000c09ff7210 */ /* 0x000fc60007f7e0ff */
[----:B------:R-:W-:-:S04]  /*4130*/  IMAD.WIDE.U32 R10, P0, R30, -0x7cc20188, R10 ;  /* 0x833dfe781e0a7825 */ /* 0x000fc8000780000a */
[----:B------:R-:W-:-:S04]  /*4140*/  IMAD.WIDE.U32 R8, R30, -0x7563835, RZ ;  /* 0xf8a9c7cb1e087825 */ /* 0x000fc800078e00ff */
[----:B------:R-:W-:Y:S01]  /*4150*/  IMAD.WIDE.U32 R12, R31, 0x6a049453, RZ ;  /* 0x6a0494531f0c7825 */ /* 0x000fe200078e00ff */
[----:B------:R-:W-:-:S03]  /*4160*/  IADD3 RZ, P1, PT, R9, R10, RZ ;  /* 0x0000000a09ff7210 */ /* 0x000fc60007f3e0ff */
[----:B------:R-:W-:Y:S01]  /*4170*/  IMAD.X R25, R7, 0x1, ~R31, P5 ;  /* 0x0000000107197824 */ /* 0x000fe200028e0e1f */
[----:B------:R-:W-:Y:S01]  /*4180*/  IADD3 R62, P5, PT, R30, R11, RZ ;  /* 0x0000000b1e3e7210 */ /* 0x000fe20007fbe0ff */
[----:B------:R-:W-:-:S03]  /*4190*/  IMAD.WIDE.U32 R6, R31, -0x506bb027, RZ ;  /* 0xaf944fd91f067825 */ /* 0x000fc600078e00ff */
[----:B------:R-:W-:Y:S01]  /*41a0*/  IADD3.X R63, PT, PT, RZ, R31, RZ, P0, P5 ;  /* 0x0000001fff3f7210 */ /* 0x000fe200007ea4ff */
[----:B------:R-:W-:-:S04]  /*41b0*/  IMAD.WIDE.U32 R20, P4, R30, -0x5102acb5, R20 ;  /* 0xaefd534b1e147825 */ /* 0x000fc80007880014 */
[----:B------:R-:W-:-:S04]  /*41c0*/  IMAD.WIDE.U32 R16, R30, -0x9c84af1, RZ ;  /* 0xf637b50f1e107825 */ /* 0x000fc800078e00ff */
[----:B------:R-:W-:-:S04]  /*41d0*/  IMAD.WIDE.U32 R12, P6, R30, 0x3e49ec46, R12 ;  /* 0x3e49ec461e0c7825 */ /* 0x000fc800078c000c */
[----:B------:R-:W-:Y:S01]  /*41e0*/  IMAD.WIDE.U32.X R56, R31, -0x6c5a41b8, R56, P3 ;  /* 0x93a5be481f387825 */ /* 0x000fe200018e0438 */
[----:B------:R-:W-:-:S03]  /*41f0*/  IADD3 R22, P3, PT, R30, R21, RZ ;  /* 0x000000151e167210 */ /* 0x000fc60007f7e0ff */
[----:B------:R-:W-:Y:S01]  /*4200*/  IMAD.WIDE.U32 R10, R31, 0x3f706a77, RZ ;  /* 0x3f706a771f0a7825 */ /* 0x000fe200078e00ff */
[----:B------:R-:W-:Y:S02]  /*4210*/  IADD3.X R23, PT, PT, RZ, R31, RZ, P4, P3 ;  /* 0x0000001fff177210 */ /* 0x000fe400027e64ff */
[C---:B------:R-:W-:Y:S01]  /*4220*/  IADD3 R88, P0, PT, -R30.reuse, R56, RZ ;  /* 0x000000381e587210 */ /* 0x040fe20007f1e1ff */
[----:B------:R-:W-:-:S04]  /*4230*/  IMAD.WIDE.U32 R8, P5, R30, -0x75bc951a, R6 ;  /* 0x8a436ae61e087825 */ /* 0x000fc800078a0006 */
[----:B------:R-:W-:Y:S01]  /*4240*/  IMAD.X R77, RZ, RZ, RZ, P6 ;  /* 0x000000ffff4d7224 */ /* 0x000fe200030e06ff */
[----:B------:R-:W-:Y:S01]  /*4250*/  IADD3 RZ, P6, PT, R17, R20, RZ ;  /* 0x0000001411ff7210 */ /* 0x000fe20007fde0ff */
[----:B------:R-:W-:Y:S01]  /*4260*/  IMAD.WIDE.U32 R18, R31, -0x7fa15d, RZ ;  /* 0xff805ea31f127825 */ /* 0x000fe200078e00ff */
[----:B------:R-:W-:-:S03]  /*4270*/  IADD3 R26, P4, PT, R30, R9, RZ ;  /* 0x000000091e1a7210 */ /* 0x000fc60007f9e0ff */
[----:B------:R-:W-:Y:S01]  /*4280*/  IMAD.WIDE.U32 R16, P3, R30, -0x47a61c22, R10 ;  /* 0xb859e3de1e107825 */ /* 0x000fe2000786000a */
[----:B------:R-:W-:-:S03]  /*4290*/  IADD3.X R27, PT, PT, RZ, R31, RZ, P5, P4 ;  /* 0x0000001fff1b7210 */ /* 0x000fc60002fe84ff */
[C---:B------:R-:W-:Y:S01]  /*42a0*/  IMAD.WIDE.U32 R6, R30.reuse, -0x506bb027, RZ ;  /* 0xaf944fd91e067825 */ /* 0x040fe200078e00ff */
[----:B------:R-:W-:-:S03]  /*42b0*/  IADD3 R6, P5, PT, R30, R17, RZ ;  /* 0x000000111e067210 */ /* 0x000fc60007fbe0ff */
[----:B------:R-:W-:Y:S01]  /*42c0*/  IMAD.X R56, R57, 0x1, ~R31, P0 ;  /* 0x0000000139387824 */ /* 0x000fe200000e0e1f */
[----:B------:R-:W-:Y:S01]  /*42d0*/  IADD3 RZ, P4, PT, R7, R8, RZ ;  /* 0x0000000807ff7210 */ /* 0x000fe20007f9e0ff */
[----:B------:R-:W-:Y:S01]  /*42e0*/  IMAD.WIDE.U32 R32, P0, R30, -0x5c21e01f, R18 ;  /* 0xa3de1fe11e207825 */ /* 0x000fe20007800012 */
[----:B------:R-:W-:-:S03]  /*42f0*/  IADD3.X R7, PT, PT, RZ, R31, RZ, P3, P5 ;  /* 0x0000001fff077210 */ /* 0x000fc60001fea4ff */
[C---:B------:R-:W-:Y:S01]  /*4300*/  IMAD.WIDE.U32 R8, R30.reuse, 0x3f706a77, RZ ;  /* 0x3f706a771e087825 */ /* 0x040fe200078e00ff */
[----:B------:R-:W-:-:S03]  /*4310*/  IADD3 R8, P5, PT, R30, R33, RZ ;  /* 0x000000211e087210 */ /* 0x000fc60007fbe0ff */
[----:B------:R-:W-:-:S04]  /*4320*/  IMAD.WIDE.U32 R10, R31, 0x7a34acc7, RZ ;  /* 0x7a34acc71f0a7825 */ /* 0x000fc800078e00ff */
[----:B------:R-:W-:Y:S01]  /*4330*/  IMAD.WIDE.U32.X R28, R31, -0x3b23024b, R28, P2 ;  /* 0xc4dcfdb51f1c7825 */ /* 0x000fe200010e041c */
[----:B------:R-:W-:Y:S02]  /*4340*/  IADD3 RZ, P2, PT, R9, R16, RZ ;  /* 0x0000001009ff7210 */ /* 0x000fe40007f5e0ff */
[----:B------:R-:W-:Y:S01]  /*4350*/  IADD3.X R9, PT, PT, RZ, R31, RZ, P0, P5 ;  /* 0x0000001fff097210 */ /* 0x000fe200007ea4ff */
[C---:B------:R-:W-:Y:S01]  /*4360*/  IMAD.WIDE.U32 R16, P3, R30.reuse, -0x7926fabc, R10 ;  /* 0x86d905441e107825 */ /* 0x040fe2000786000a */
[----:B------:R-:W-:-:S03]  /*4370*/  IADD3 R90, P0, PT, -R30, R28, RZ ;  /* 0x0000001c1e5a7210 */ /* 0x000fc60007f1e1ff */
[C---:B------:R-:W-:Y:S01]  /*4380*/  IMAD.WIDE.U32 R10, R30.reuse, -0x7fa15d, RZ ;  /* 0xff805ea31e0a7825 */ /* 0x040fe200078e00ff */
[----:B------:R-:W-:-:S03]  /*4390*/  IADD3 R10, P5, PT, R30, R17, RZ ;  /* 0x000000111e0a7210 */ /* 0x000fc60007fbe0ff */
[----:B------:R-:W-:-:S04]  /*43a0*/  IMAD.WIDE.U32 R18, R31, 0x4f4af0c1, RZ ;  /* 0x4f4af0c11f127825 */ /* 0x000fc800078e00ff */
[----:B------:R-:W-:Y:S01]  /*43b0*/  IMAD.X R61, R29, 0x1, ~R31, P0 ;  /* 0x000000011d3d7824 */ /* 0x000fe200000e0e1f */
[----:B------:R-:W-:Y:S01]  /*43c0*/  IADD3 RZ, P0, PT, R11, R32, RZ ;  /* 0x000000200bff7210 */ /* 0x000fe20007f1e0ff */
[----:B------:R-:W-:Y:S01]  /*43d0*/  IMAD.WIDE.U32 R20, R30, -0x4b46116d, RZ ;  /* 0xb4b9ee931e147825 */ /* 0x000fe200078e00ff */
[----:B------:R-:W-:-:S03]  /*43e0*/  IADD3.X R11, PT, PT, RZ, R31, RZ, P3, P5 ;  /* 0x0000001fff0b7210 */ /* 0x000fc60001fea4ff */
[----:B------:R-:W-:Y:S01]  /*43f0*/  IMAD.WIDE.U32 R18, P5, R30, -0x6a569275, R18 ;  /* 0x95a96d8b1e127825 */ /* 0x000fe200078a0012 */
[----:B------:R-:W-:-:S03]  /*4400*/  IADD3 RZ, P3, PT, R21, R14, RZ ;  /* 0x0000000e15ff7210 */ /* 0x000fc60007f7e0ff */
[----:B------:R-:W-:Y:S01]  /*4410*/  IMAD.WIDE.U32.X R62, R31, -0x7cc20188, R62, P1 ;  /* 0x833dfe781f3e7825 */ /* 0x000fe200008e043e */
[----:B------:R-:W-:-:S03]  /*4420*/  IADD3 R20, P1, PT, R30, R19, RZ ;  /* 0x000000131e147210 */ /* 0x000fc60007f3e0ff */
[----:B------:R-:W-:Y:S01]  /*4430*/  IMAD.WIDE.U32 R28, R31, -0x5bdadca1, RZ ;  /* 0xa425235f1f1c7825 */ /* 0x000fe200078e00ff */
[----:B------:R-:W-:-:S03]  /*4440*/  IADD3.X R21, PT, PT, RZ, R31, RZ, P5, P1 ;  /* 0x0000001fff157210 */ /* 0x000fc60002fe24ff */
[----:B------:R-:W-:Y:S02]  /*4450*/  IMAD.MOV.U32 R78, RZ, RZ, R15 ;  /* 0x000000ffff4e7224 */ /* 0x000fe400078e000f */
[----:B------:R-:W-:-:S04]  /*4460*/  IMAD.WIDE.U32 R14, R30, 0x7a34acc7, RZ ;  /* 0x7a34acc71e0e7825 */ /* 0x000fc800078e00ff */
[----:B------:R-:W-:Y:S01]  /*4470*/  IMAD.WIDE.U32.X R78, R31, 0x1a472fad, R78, P3 ;  /* 0x1a472fad1f4e7825 */ /* 0x000fe200018e044e */
[----:B------:R-:W-:Y:S02]  /*4480*/  IADD3 R91, P3, PT, -R30, R62, RZ ;  /* 0x0000003e1e5b7210 */ /* 0x000fe40007f7e1ff */
[----:B------:R-:W-:Y:S01]  /*4490*/  IADD3 RZ, P1, PT, R15, R16, RZ ;  /* 0x000000100fff7210 */ /* 0x000fe20007f3e0ff */
[----:B------:R-:W-:-:S04]  /*44a0*/  IMAD.WIDE.U32 R34, R31, -0x1e9e498b, RZ ;  /* 0xe161b6751f227825 */ /* 0x000fc800078e00ff */
[----:B------:R-:W-:-:S04]  /*44b0*/  IMAD.WIDE.U32 R32, P5, R30, 0x74a8e232, R28 ;  /* 0x74a8e2321e207825 */ /* 0x000fc800078a001c */
[----:B------:R-:W-:-:S04]  /*44c0*/  IMAD.WIDE.U32 R28, R30, 0x6a049453, RZ ;  /* 0x6a0494531e1c7825 */ /* 0x000fc800078e00ff */
[----:B------:R-:W-:Y:S02]  /*44d0*/  IMAD.X R62, R63, 0x1, ~R31, P3 ;  /* 0x000000013f3e7824 */ /* 0x000fe400018e0e1f */
[----:B------:R-:W-:Y:S01]  /*44e0*/  IMAD.X R75, RZ, RZ, RZ, P5 ;  /* 0x000000ffff4b7224 */ /* 0x000fe200028e06ff */
[----:B------:R-:W-:Y:S01]  /*44f0*/  IADD3 RZ, P5, PT, R29, R12, RZ ;  /* 0x0000000c1dff7210 */ /* 0x000fe20007fbe0ff */
[----:B------:R-:W-:-:S04]  /*4500*/  IMAD.WIDE.U32 R34, P3, R30, 0x26e2f610, R34 ;  /* 0x26e2f6101e227825 */ /* 0x000fc80007860022 */
[----:B------:R-:W-:-:S04]  /*4510*/  IMAD.WIDE.U32 R16, R30, -0x1e9e498b, RZ ;  /* 0xe161b6751e107825 */ /* 0x000fc800078e00ff */
[----:B------:R-:W-:-:S04]  /*4520*/  IMAD.WIDE.U32 R14, R30, -0x5bdadca1, RZ ;  /* 0xa425235f1e0e7825 */ /* 0x000fc800078e00ff */
[----:B------:R-:W-:Y:S02]  /*4530*/  IMAD.MOV.U32 R76, RZ, RZ, R13 ;  /* 0x000000ffff4c7224 */ /* 0x000fe400078e000d */
[----:B------:R-:W-:Y:S01]  /*4540*/  IMAD.X R85, RZ, RZ, RZ, P3 ;  /* 0x000000ffff557224 */ /* 0x000fe200018e06ff */
[----:B------:R-:W-:Y:S01]  /*4550*/  IADD3 RZ, P3, PT, R17, R34, RZ ;  /* 0x0000002211ff7210 */ /* 0x000fe20007f7e0ff */
[----:B------:R-:W-:Y:S01]  /*4560*/  IMAD.WIDE.U32.X R76, R31, 0x3e49ec46, R76, P5 ;  /* 0x3e49ec461f4c7825 */ /* 0x000fe200028e044c */
[----:B------:R-:W-:-:S03]  /*4570*/  IADD3 RZ, P5, PT, R15, R32, RZ ;  /* 0x000000200fff7210 */ /* 0x000fc60007fbe0ff */
[----:B------:R-:W-:-:S04]  /*4580*/  IMAD.WIDE.U32 R16, R31, 0x3af3be3, RZ ;  /* 0x03af3be31f107825 */ /* 0x000fc800078e00ff */
[----:B------:R-:W-:-:S04]  /*4590*/  IMAD.WIDE.U32 R28, R31, -0x402fdc83, RZ ;  /* 0xbfd0237d1f1c7825 */ /* 0x000fc800078e00ff */
[----:B------:R-:W-:Y:S02]  /*45a0*/  IMAD.MOV.U32 R74, RZ, RZ, R33 ;  /* 0x000000ffff4a7224 */ /* 0x000fe400078e0021 */
[----:B------:R-:W-:-:S04]  /*45b0*/  IMAD.WIDE.U32.X R22, R31, -0x5102acb5, R22, P6 ;  /* 0xaefd534b1f167825 */ /* 0x000fc800030e0416 */
[----:B------:R-:W-:-:S04]  /*45c0*/  IMAD.WIDE.U32.X R74, R31, 0x74a8e232, R74, P5 ;  /* 0x74a8e2321f4a7825 */ /* 0x000fc800028e044a */
[----:B------:R-:W-:-:S04]  /*45d0*/  IMAD.WIDE.U32 R14, R30, 0x3af3be3, RZ ;  /* 0x03af3be31e0e7825 */ /* 0x000fc800078e00ff */
[----:B------:R-:W-:-:S04]  /*45e0*/  IMAD.WIDE.U32 R32, R31, -0x2a8b1f, RZ ;  /* 0xffd574e11f207825 */ /* 0x000fc800078e00ff */
[----:B------:R-:W-:-:S04]  /*45f0*/  IMAD.WIDE.U32 R16, P6, R30, 0x67b2902d, R16 ;  /* 0x67b2902d1e107825 */ /* 0x000fc800078c0010 */
[----:B------:R-:W-:-:S04]  /*4600*/  IMAD.WIDE.U32 R28, P5, R30, 0x3d734bf4, R28 ;  /* 0x3d734bf41e1c7825 */ /* 0x000fc800078a001c */
[----:B------:R-:W-:Y:S02]  /*4610*/  IMAD.MOV.U32 R84, RZ, RZ, R35 ;  /* 0x000000ffff547224 */ /* 0x000fe400078e0023 */
[----:B------:R-:W-:-:S04]  /*4620*/  IMAD.WIDE.U32 R12, R30, 0x4f4af0c1, RZ ;  /* 0x4f4af0c11e0c7825 */ /* 0x000fc800078e00ff */
[----:B------:R-:W-:Y:S01]  /*4630*/  IMAD.X R69, RZ, RZ, RZ, P5 ;  /* 0x000000ffff457224 */ /* 0x000fe200028e06ff */
[----:B------:R-:W-:Y:S01]  /*4640*/  IADD3 RZ, P5, PT, R15, R16, RZ ;  /* 0x000000100fff7210 */ /* 0x000fe20007fbe0ff */
[----:B------:R-:W-:Y:S02]  /*4650*/  IMAD.X R73, RZ, RZ, RZ, P6 ;  /* 0x000000ffff497224 */ /* 0x000fe400030e06ff */
[----:B------:R-:W-:-:S04]  /*4660*/  IMAD.WIDE.U32 R32, P6, R30, 0x369f5ff5, R32 ;  /* 0x369f5ff51e207825 */ /* 0x000fc800078c0020 */
[----:B------:R-:W-:-:S04]  /*4670*/  IMAD.WIDE.U32 R14, R30, -0x2a8b1f, RZ ;  /* 0xffd574e11e0e7825 */ /* 0x000fc800078e00ff */
[----:B------:R-:W-:Y:S01]  /*4680*/  IMAD.WIDE.U32.X R84, R31, 0x26e2f610, R84, P3 ;  /* 0x26e2f6101f547825 */ /* 0x000fe200018e0454 */
[----:B------:R-:W-:-:S03]  /*4690*/  IADD3 RZ, P3, PT, R13, R18, RZ ;  /* 0x000000120dff7210 */ /* 0x000fc60007f7e0ff */
[----:B------:R-:W-:-:S04]  /*46a0*/  IMAD.WIDE.U32 R12, R30, -0x402fdc83, RZ ;  /* 0xbfd0237d1e0c7825 */ /* 0x000fc800078e00ff */
[----:B------:R-:W-:Y:S01]  /*46b0*/  IMAD.WIDE.U32.X R26, R31, -0x75bc951a, R26, P4 ;  /* 0x8a436ae61f1a7825 */ /* 0x000fe200020e041a */
[----:B------:R-:W-:-:S03]  /*46c0*/  IADD3 RZ, P4, PT, R15, R32, RZ ;  /* 0x000000200fff7210 */ /* 0x000fc60007f9e0ff */
[----:B------:R-:W-:-:S04]  /*46d0*/  IMAD.WIDE.U32 R14, R31, 0x55555556, RZ ;  /* 0x555555561f0e7825 */ /* 0x000fc800078e00ff */
[----:B------:R-:W-:Y:S02]  /*46e0*/  IMAD.MOV.U32 R72, RZ, RZ, R17 ;  /* 0x000000ffff487224 */ /* 0x000fe400078e0011 */
[----:B------:R-:W-:Y:S01]  /*46f0*/  IMAD.X R55, RZ, RZ, RZ, P6 ;  /* 0x000000ffff377224 */ /* 0x000fe200030e06ff */
[----:B------:R-:W-:Y:S01]  /*4700*/  IADD3 RZ, P6, PT, R13, R28, RZ ;  /* 0x0000001c0dff7210 */ /* 0x000fe20007fde0ff */
[----:B------:R-:W-:-:S04]  /*4710*/  IMAD.WIDE.U32 R18, R31, 0x71c71c72, RZ ;  /* 0x71c71c721f127825 */ /* 0x000fc800078e00ff */
[----:B------:R-:W-:Y:S02]  /*4720*/  IMAD.MOV.U32 R68, RZ, RZ, R29 ;  /* 0x000000ffff447224 */ /* 0x000fe400078e001d */
[----:B------:R-:W-:-:S04]  /*4730*/  IMAD.WIDE.U32 R28, R31, -0x2f684bda, RZ ;  /* 0xd097b4261f1c7825 */ /* 0x000fc800078e00ff */
[----:B------:R-:W-:-:S04]  /*4740*/  IMAD.WIDE.U32.X R72, R31, 0x67b2902d, R72, P5 ;  /* 0x67b2902d1f487825 */ /* 0x000fc800028e0448 */
[----:B------:R-:W-:Y:S02]  /*4750*/  IMAD.MOV.U32 R54, RZ, RZ, R33 ;  /* 0x000000ffff367224 */ /* 0x000fe400078e0021 */
[----:B------:R-:W-:-:S04]  /*4760*/  IMAD.WIDE.U32 R14, P5, R30, 0x55555555, R14 ;  /* 0x555555551e0e7825 */ /* 0x000fc800078a000e */
[----:B------:R-:W-:-:S04]  /*4770*/  IMAD.WIDE.U32.X R68, R31, 0x3d734bf4, R68, P6 ;  /* 0x3d734bf41f447825 */ /* 0x000fc800030e0444 */
[----:B------:R-:W-:-:S04]  /*4780*/  IMAD.WIDE.U32 R12, R30, 0x55555556, RZ ;  /* 0x555555561e0c7825 */ /* 0x000fc800078e00ff */
[----:B------:R-:W-:-:S04]  /*4790*/  IMAD.WIDE.U32 R18, P6, R30, 0x1c71c71c, R18 ;  /* 0x1c71c71c1e127825 */ /* 0x000fc800078c0012 */
[----:B------:R-:W-:-:S04]  /*47a0*/  IMAD.WIDE.U32.X R54, R31, 0x369f5ff5, R54, P4 ;  /* 0x369f5ff51f367825 */ /* 0x000fc800020e0436 */
[----:B------:R-:W-:Y:S01]  /*47b0*/  IMAD.X R47, RZ, RZ, RZ, P5 ;  /* 0x000000ffff2f7224 */ /* 0x000fe200028e06ff */
[----:B------:R-:W-:Y:S01]  /*47c0*/  IADD3 R63, P5, PT, R78, 0x4b46116d, RZ ;  /* 0x4b46116d4e3f7810 */ /* 0x000fe20007fbe0ff */
[----:B------:R-:W-:-:S03]  /*47d0*/  IMAD.WIDE.U32 R32, R30, -0x2f684bda, RZ ;  /* 0xd097b4261e207825 */ /* 0x000fc600078e00ff */
[----:B------:R-:W-:Y:S01]  /*47e0*/  IADD3.X R83, PT, PT, R79, -0x1a472fae, RZ, P5, !PT ;  /* 0xe5b8d0524f537810 */ /* 0x000fe20002ffe4ff */
[----:B------:R-:W-:-:S04]  /*47f0*/  IMAD.WIDE.U32 R34, P4, R30, 0x97b425e, R28 ;  /* 0x097b425e1e227825 */ /* 0x000fc8000788001c */
[----:B------:R-:W-:Y:S01]  /*4800*/  IMAD.WIDE.U32 R16, R30, 0x71c71c72, RZ ;  /* 0x71c71c721e107825 */ /* 0x000fe200078e00ff */
[----:B------:R-:W-:-:S03]  /*4810*/  IADD3 RZ, P5, PT, R33, R34, RZ ;  /* 0x0000002221ff7210 */ /* 0x000fc60007fbe0ff */
[----:B------:R-:W-:Y:S01]  /*4820*/  IMAD.X R29, RZ, RZ, RZ, P6 ;  /* 0x000000ffff1d7224 */ /* 0x000fe200030e06ff */
[----:B------:R-:W-:Y:S01]  /*4830*/  IADD3 RZ, P6, PT, R13, R14, RZ ;  /* 0x0000000e0dff7210 */ /* 0x000fe20007fde0ff */
[----:B------:R-:W-:-:S04]  /*4840*/  IMAD.WIDE.U32 R12, R31, 0x5ba78195, RZ ;  /* 0x5ba781951f0c7825 */ /* 0x000fc800078e00ff */
[----:B------:R-:W-:Y:S01]  /*4850*/  IMAD.X R53, RZ, RZ, RZ, P4 ;  /* 0x000000ffff357224 */ /* 0x000fe200020e06ff */
[----:B------:R-:W-:Y:S01]  /*4860*/  IADD3 RZ, P4, PT, R17, R18, RZ ;  /* 0x0000001211ff7210 */ /* 0x000fe20007f9e0ff */
[----:B------:R-:W-:Y:S02]  /*4870*/  IMAD.MOV.U32 R46, RZ, RZ, R15 ;  /* 0x000000ffff2e7224 */ /* 0x000fe400078e000f */
[----:B------:R-:W-:-:S04]  /*4880*/  IMAD.WIDE.U32 R32, R31, 0x7e118eed, RZ ;  /* 0x7e118eed1f207825 */ /* 0x000fc800078e00ff */
[----:B------:R-:W-:Y:S02]  /*4890*/  IMAD.MOV.U32 R28, RZ, RZ, R19 ;  /* 0x000000ffff1c7224 */ /* 0x000fe400078e0013 */
[----:B------:R-:W-:-:S04]  /*48a0*/  IMAD.WIDE.U32.X R46, R31, 0x55555555, R46, P6 ;  /* 0x555555551f2e7825 */ /* 0x000fc800030e042e */
[----:B------:R-:W-:-:S04]  /*48b0*/  IMAD.WIDE.U32 R16, P6, R30, 0x6522c3f3, R12 ;  /* 0x6522c3f31e107825 */ /* 0x000fc800078c000c */
[----:B------:R-:W-:-:S04]  /*48c0*/  IMAD.WIDE.U32 R36, R31, -0x293416f, RZ ;  /* 0xfd6cbe911f247825 */ /* 0x000fc800078e00ff */
[----:B------:R-:W-:-:S04]  /*48d0*/  IMAD.WIDE.U32.X R12, R31, 0x1c71c71c, R28, P4 ;  /* 0x1c71c71c1f0c7825 */ /* 0x000fc800020e041c */
[----:B------:R-:W-:Y:S02]  /*48e0*/  IMAD.MOV.U32 R52, RZ, RZ, R35 ;  /* 0x000000ffff347224 */ /* 0x000fe400078e0023 */
[----:B------:R-:W-:-:S04]  /*48f0*/  IMAD.WIDE.U32 R14, R30, 0x5ba78195, RZ ;  /* 0x5ba781951e0e7825 */ /* 0x000fc800078e00ff */
[----:B------:R-:W-:-:S04]  /*4900*/  IMAD.WIDE.U32 R32, P4, R30, 0x2cf301c1, R32 ;  /* 0x2cf301c11e207825 */ /* 0x000fc80007880020 */
[----:B------:R-:W-:Y:S01]  /*4910*/  IMAD.X R43, RZ, RZ, RZ, P6 ;  /* 0x000000ffff2b7224 */ /* 0x000fe200030e06ff */
[----:B------:R-:W-:Y:S01]  /*4920*/  IADD3 RZ, P6, PT, R76, -0x6a049453, RZ ;  /* 0x95fb6bad4cff7810 */ /* 0x000fe20007fde0ff */
[----:B------:R-:W-:-:S03]  /*4930*/  IMAD.WIDE.U32 R18, R30, 0x7e118eed, RZ ;  /* 0x7e118eed1e127825 */ /* 0x000fc600078e00ff */
[----:B------:R-:W-:Y:S01]  /*4940*/  IADD3.X R57, PT, PT, R77, -0x3e49ec47, RZ, P6, !PT ;  /* 0xc1b613b94d397810 */ /* 0x000fe200037fe4ff */
[----:B------:R-:W-:Y:S01]  /*4950*/  IMAD.WIDE.U32.X R52, R31, 0x97b425e, R52, P5 ;  /* 0x097b425e1f347825 */ /* 0x000fe200028e0434 */
[----:B------:R-:W-:-:S03]  /*4960*/  IADD3 RZ, P6, PT, R19, R32, RZ ;  /* 0x0000002013ff7210 */ /* 0x000fc60007fde0ff */
[----:B------:R-:W-:Y:S01]  /*4970*/  IMAD.X R51, RZ, RZ, RZ, P4 ;  /* 0x000000ffff337224 */ /* 0x000fe200020e06ff */
[----:B------:R-:W-:Y:S01]  /*4980*/  IADD3 RZ, P4, PT, R15, R16, RZ ;  /* 0x000000100fff7210 */ /* 0x000fe20007f9e0ff */
[----:B------:R-:W-:-:S04]  /*4990*/  IMAD.WIDE.U32 R34, R30, -0x293416f, RZ ;  /* 0xfd6cbe911e227825 */ /* 0x000fc800078e00ff */
[----:B------:R-:W-:-:S04]  /*49a0*/  IMAD.WIDE.U32 R36, P5, R30, 0x3beead01, R36 ;  /* 0x3beead011e247825 */ /* 0x000fc800078a0024 */
[----:B------:R-:W-:Y:S02]  /*49b0*/  IMAD.MOV.U32 R42, RZ, RZ, R17 ;  /* 0x000000ffff2a7224 */ /* 0x000fe400078e0011 */
[----:B------:R-:W-:-:S04]  /*49c0*/  IMAD.WIDE.U32 R16, R31, 0x547994db, RZ ;  /* 0x547994db1f107825 */ /* 0x000fc800078e00ff */
[----:B------:R-:W-:Y:S01]  /*49d0*/  IMAD.X R49, RZ, RZ, RZ, P5 ;  /* 0x000000ffff317224 */ /* 0x000fe200028e06ff */
[----:B------:R-:W-:Y:S01]  /*49e0*/  IADD3 RZ, P5, PT, R35, R36, RZ ;  /* 0x0000002423ff7210 */ /* 0x000fe20007fbe0ff */
[----:B------:R-:W-:-:S04]  /*49f0*/  IMAD.WIDE.U32 R18, R31, 0x36998cf3, RZ ;  /* 0x36998cf31f127825 */ /* 0x000fc800078e00ff */
[----:B------:R-:W-:Y:S02]  /*4a00*/  IMAD.MOV.U32 R50, RZ, RZ, R33 ;  /* 0x000000ffff327224 */ /* 0x000fe400078e0021 */
[----:B------:R-:W-:Y:S02]  /*4a10*/  IMAD.MOV.U32 R48, RZ, RZ, R37 ;  /* 0x000000ffff307224 */ /* 0x000fe400078e0025 */
[----:B------:R-:W-:-:S04]  /*4a20*/  IMAD.WIDE.U32 R36, R31, 0x67888451, RZ ;  /* 0x678884511f247825 */ /* 0x000fc800078e00ff */
[----:B------:R-:W-:-:S04]  /*4a30*/  IMAD.WIDE.U32.X R42, R31, 0x6522c3f3, R42, P4 ;  /* 0x6522c3f31f2a7825 */ /* 0x000fc800020e042a */
[----:B------:R-:W-:-:S04]  /*4a40*/  IMAD.WIDE.U32 R16, P4, R30, 0x13fa39ab, R16 ;  /* 0x13fa39ab1e107825 */ /* 0x000fc80007880010 */
[----:B------:R-:W-:-:S04]  /*4a50*/  IMAD.WIDE.U32.X R50, R31, 0x2cf301c1, R50, P6 ;  /* 0x2cf301c11f327825 */ /* 0x000fc800030e0432 */
[----:B------:R-:W-:-:S04]  /*4a60*/  IMAD.WIDE.U32 R32, P6, R30, 0x3545ef1e, R18 ;  /* 0x3545ef1e1e207825 */ /* 0x000fc800078c0012 */
[----:B------:R-:W-:-:S04]  /*4a70*/  IMAD.WIDE.U32.X R48, R31, 0x3beead01, R48, P5 ;  /* 0x3beead011f307825 */ /* 0x000fc800028e0430 */
[----:B------:R-:W-:Y:S01]  /*4a80*/  IMAD.X R19, RZ, RZ, RZ, P4 ;  /* 0x000000ffff137224 */ /* 0x000fe200020e06ff */
[----:B------:R-:W-:Y:S01]  /*4a90*/  IADD3 RZ, P4, PT, R74, 0x5bdadca1, RZ ;  /* 0x5bdadca14aff7810 */ /* 0x000fe20007f9e0ff */
[----:B------:R-:W-:-:S03]  /*4aa0*/  IMAD.WIDE.U32 R28, R30, 0x36998cf3, RZ ;  /* 0x36998cf31e1c7825 */ /* 0x000fc600078e00ff */
[----:B------:R-:W-:Y:S01]  /*4ab0*/  IADD3.X R74, PT, PT, R75, -0x74a8e233, RZ, P4, !PT ;  /* 0x8b571dcd4b4a7810 */ /* 0x000fe200027fe4ff */
[----:B------:R-:W-:-:S04]  /*4ac0*/  IMAD.WIDE.U32 R34, R30, 0x67888451, RZ ;  /* 0x678884511e227825 */ /* 0x000fc800078e00ff */
[----:B------:R-:W-:-:S04]  /*4ad0*/  IMAD.WIDE.U32 R36, P5, R30, 0x11c1fa5f, R36 ;  /* 0x11c1fa5f1e247825 */ /* 0x000fc800078a0024 */
[----:B------:R-:W-:Y:S01]  /*4ae0*/  IMAD.WIDE.U32 R14, R30, 0x547994db, RZ ;  /* 0x547994db1e0e7825 */ /* 0x000fe200078e00ff */
[----:B------:R-:W-:-:S03]  /*4af0*/  IADD3 RZ, P4, PT, R35, R36, RZ ;  /* 0x0000002423ff7210 */ /* 0x000fc60007f9e0ff */
[----:B------:R-:W-:Y:S01]  /*4b00*/  IMAD.X R39, RZ, RZ, RZ, P5 ;  /* 0x000000ffff277224 */ /* 0x000fe200028e06ff */
[----:B------:R-:W-:Y:S01]  /*4b10*/  IADD3 RZ, P5, PT, R29, R32, RZ ;  /* 0x000000201dff7210 */ /* 0x000fe20007fbe0ff */
[----:B------:R-:W-:Y:S01]  /*4b20*/  IMAD.X R45, RZ, RZ, RZ, P6 ;  /* 0x000000ffff2d7224 */ /* 0x000fe200030e06ff */
[----:B------:R-:W-:Y:S01]  /*4b30*/  IADD3 RZ, P6, PT, R15, R16, RZ ;  /* 0x000000100fff7210 */ /* 0x000fe20007fde0ff */
[----:B------:R-:W-:-:S04]  /*4b40*/  IMAD.WIDE.U32 R28, R31, 0x1416b62d, RZ ;  /* 0x1416b62d1f1c7825 */ /* 0x000fc800078e00ff */
[----:B------:R-:W-:-:S04]  /*4b50*/  IMAD.WIDE.U32 R34, R31, -0x7518c4dd, RZ ;  /* 0x8ae73b231f227825 */ /* 0x000fc800078e00ff */
[----:B------:R-:W-:Y:S02]  /*4b60*/  IMAD.MOV.U32 R18, RZ, RZ, R17 ;  /* 0x000000ffff127224 */ /* 0x000fe400078e0011 */
[----:B------:R-:W-:Y:S02]  /*4b70*/  IMAD.MOV.U32 R44, RZ, RZ, R33 ;  /* 0x000000ffff2c7224 */ /* 0x000fe400078e0021 */
[----:B------:R-:W-:Y:S02]  /*4b80*/  IMAD.MOV.U32 R38, RZ, RZ, R37 ;  /* 0x000000ffff267224 */ /* 0x000fe400078e0025 */
[----:B------:R-:W-:-:S04]  /*4b90*/  IMAD.WIDE.U32 R36, R31, 0x5c9a276d, RZ ;  /* 0x5c9a276d1f247825 */ /* 0x000fc800078e00ff */
[----:B------:R-:W-:-:S04]  /*4ba0*/  IMAD.WIDE.U32.X R14, R31, 0x13fa39ab, R18, P6 ;  /* 0x13fa39ab1f0e7825 */ /* 0x000fc800030e0412 */
[----:B------:R-:W-:-:S04]  /*4bb0*/  IMAD.WIDE.U32.X R44, R31, 0x3545ef1e, R44, P5 ;  /* 0x3545ef1e1f2c7825 */ /* 0x000fc800028e042c */
[----:B------:R-:W-:-:S04]  /*4bc0*/  IMAD.WIDE.U32 R16, R30, 0x1416b62d, RZ ;  /* 0x1416b62d1e107825 */ /* 0x000fc800078e00ff */
[----:B------:R-:W-:-:S04]  /*4bd0*/  IMAD.WIDE.U32 R18, P6, R30, 0x2f5a9ba9, R28 ;  /* 0x2f5a9ba91e127825 */ /* 0x000fc800078c001c */
[----:B------:R-:W-:-:S04]  /*4be0*/  IMAD.WIDE.U32 R34, P5, R30, 0x7e46f46d, R34 ;  /* 0x7e46f46d1e227825 */ /* 0x000fc800078a0022 */
[----:B------:R-:W-:-:S04]  /*4bf0*/  IMAD.WIDE.U32.X R28, R31, 0x11c1fa5f, R38, P4 ;  /* 0x11c1fa5f1f1c7825 */ /* 0x000fc800020e0426 */
[----:B------:R-:W-:-:S04]  /*4c00*/  IMAD.WIDE.U32 R40, R30, 0x5c9a276d, RZ ;  /* 0x5c9a276d1e287825 */ /* 0x000fc800078e00ff */
[----:B------:R-:W-:-:S04]  /*4c10*/  IMAD.WIDE.U32 R64, P4, R30, 0x542f4d9e, R36 ;  /* 0x542f4d9e1e407825 */ /* 0x000fc80007880024 */
[----:B------:R-:W-:Y:S01]  /*4c20*/  IMAD.X R37, RZ, RZ, RZ, P6 ;  /* 0x000000ffff257224 */ /* 0x000fe200030e06ff */
[----:B------:R-:W-:Y:S01]  /*4c30*/  IADD3 RZ, P6, PT, R84, 0x1e9e498b, RZ ;  /* 0x1e9e498b54ff7810 */ /* 0x000fe20007fde0ff */
[----:B------:R-:W-:Y:S01]  /*4c40*/  IMAD.X R39, RZ, RZ, RZ, P5 ;  /* 0x000000ffff277224 */ /* 0x000fe200028e06ff */
[----:B------:R-:W-:Y:S01]  /*4c50*/  IADD3 RZ, P5, PT, R17, R18, RZ ;  /* 0x0000001211ff7210 */ /* 0x000fe20007fbe0ff */
[----:B------:R-:W-:Y:S01]  /*4c60*/  IMAD.WIDE.U32 R32, R30, -0x7518c4dd, RZ ;  /* 0x8ae73b231e207825 */ /* 0x000fe200078e00ff */
[----:B------:R-:W-:-:S03]  /*4c70*/  IADD3.X R84, PT, PT, R85, -0x26e2f611, RZ, P6, !PT ;  /* 0xd91d09ef55547810 */ /* 0x000fc600037fe4ff */
[----:B------:R-:W-:Y:S01]  /*4c80*/  IMAD.WIDE.U32 R16, R31, 0x7b783491, RZ ;  /* 0x7b7834911f107825 */ /* 0x000fe200078e00ff */
[----:B------:R-:W-:-:S03]  /*4c90*/  IADD3 RZ, P6, PT, R33, R34, RZ ;  /* 0x0000002221ff7210 */ /* 0x000fc60007fde0ff */
[----:B------:R-:W-:Y:S01]  /*4ca0*/  IMAD.X R67, RZ, RZ, RZ, P4 ;  /* 0x000000ffff437224 */ /* 0x000fe200020e06ff */
[----:B------:R-:W-:Y:S01]  /*4cb0*/  IADD3 RZ, P4, PT, R41, R64, RZ ;  /* 0x0000004029ff7210 */ /* 0x000fe20007f9e0ff */
[----:B------:R-:W-:Y:S02]  /*4cc0*/  IMAD.MOV.U32 R36, RZ, RZ, R19 ;  /* 0x000000ffff247224 */ /* 0x000fe400078e0013 */
[----:B------:R-:W-:Y:S02]  /*4cd0*/  IMAD.MOV.U32 R66, RZ, RZ, R65 ;  /* 0x000000ffff427224 */ /* 0x000fe400078e0041 */
[----:B------:R-:W-:-:S04]  /*4ce0*/  IMAD.WIDE.U32 R64, R31, -0x13a25707, RZ ;  /* 0xec5da8f91f407825 */ /* 0x000fc800078e00ff */
[----:B------:R-:W-:-:S04]  /*4cf0*/  IMAD.WIDE.U32 R40, R31, -0x3ae70515, RZ ;  /* 0xc518faeb1f287825 */ /* 0x000fc800078e00ff */
[----:B------:R-:W-:Y:S02]  /*4d00*/  IMAD.MOV.U32 R38, RZ, RZ, R35 ;  /* 0x000000ffff267224 */ /* 0x000fe400078e0023 */
[----:B------:R-:W-:-:S04]  /*4d10*/  IMAD.WIDE.U32.X R18, R31, 0x2f5a9ba9, R36, P5 ;  /* 0x2f5a9ba91f127825 */ /* 0x000fc800028e0424 */
[----:B------:R-:W-:-:S04]  /*4d20*/  IMAD.WIDE.U32 R92, P5, R30, 0x703f1228, R16 ;  /* 0x703f12281e5c7825 */ /* 0x000fc800078a0010 */
[----:B------:R-:W-:-:S04]  /*4d30*/  IMAD.WIDE.U32.X R66, R31, 0x542f4d9e, R66, P4 ;  /* 0x542f4d9e1f427825 */ /* 0x000fc800020e0442 */
[----:B------:R-:W-:-:S04]  /*4d40*/  IMAD.WIDE.U32.X R16, R31, 0x7e46f46d, R38, P6 ;  /* 0x7e46f46d1f107825 */ /* 0x000fc800030e0426 */
[----:B------:R-:W-:-:S04]  /*4d50*/  IMAD.WIDE.U32 R94, P4, R30, 0x10a10c2b, R64 ;  /* 0x10a10c2b1e5e7825 */ /* 0x000fc80007880040 */
[----:B------:R-:W-:-:S04]  /*4d60*/  IMAD.WIDE.U32 R70, R30, 0x7b783491, RZ ;  /* 0x7b7834911e467825 */ /* 0x000fc800078e00ff */
[----:B------:R-:W-:-:S04]  /*4d70*/  IMAD.WIDE.U32 R38, P6, R30, 0x31e32483, R40 ;  /* 0x31e324831e267825 */ /* 0x000fc800078c0028 */
[----:B------:R-:W-:Y:S01]  /*4d80*/  IMAD.X R65, RZ, RZ, RZ, P5 ;  /* 0x000000ffff417224 */ /* 0x000fe200028e06ff */
[----:B------:R-:W-:Y:S01]  /*4d90*/  IADD3 RZ, P5, PT, R72, -0x3af3be3, RZ ;  /* 0xfc50c41d48ff7810 */ /* 0x000fe20007fbe0ff */
[----:B------:R-:W-:-:S03]  /*4da0*/  IMAD.WIDE.U32 R34, R30, -0x3ae70515, RZ ;  /* 0xc518faeb1e227825 */ /* 0x000fc600078e00ff */
[----:B------:R-:W-:Y:S01]  /*4db0*/  IADD3.X R5, PT, PT, R73, -0x67b2902e, RZ, P5, !PT ;  /* 0x984d6fd249057810 */ /* 0x000fe20002ffe4ff */
[----:B------:R-:W-:Y:S01]  /*4dc0*/  IMAD.WIDE.U32 R32, R30, -0x13a25707, RZ ;  /* 0xec5da8f91e207825 */ /* 0x000fe200078e00ff */
[----:B------:R-:W-:-:S03]  /*4dd0*/  IADD3 RZ, P5, PT, R35, R38, RZ ;  /* 0x0000002623ff7210 */ /* 0x000fc60007fbe0ff */
[----:B------:R-:W-:Y:S01]  /*4de0*/  IMAD.X R41, RZ, RZ, RZ, P6 ;  /* 0x000000ffff297224 */ /* 0x000fe200030e06ff */
[----:B------:R-:W-:Y:S01]  /*4df0*/  IADD3 RZ, P6, PT, R71, R92, RZ ;  /* 0x0000005c47ff7210 */ /* 0x000fe20007fde0ff */
[----:B------:R-:W-:Y:S01]  /*4e00*/  IMAD.X R37, RZ, RZ, RZ, P4 ;  /* 0x000000ffff257224 */ /* 0x000fe200020e06ff */
[----:B------:R-:W-:Y:S01]  /*4e10*/  IADD3 RZ, P4, PT, R33, R94, RZ ;  /* 0x0000005e21ff7210 */ /* 0x000fe20007f9e0ff */
[----:B------:R-:W-:Y:S02]  /*4e20*/  IMAD.MOV.U32 R64, RZ, RZ, R93 ;  /* 0x000000ffff407224 */ /* 0x000fe400078e005d */
[----:B------:R-:W-:Y:S02]  /*4e30*/  IMAD.MOV.U32 R40, RZ, RZ, R39 ;  /* 0x000000ffff287224 */ /* 0x000fe400078e0027 */
[----:B------:R-:W-:-:S04]  /*4e40*/  IMAD.WIDE.U32 R92, R31, 0x1e2dcbb9, RZ ;  /* 0x1e2dcbb91f5c7825 */ /* 0x000fc800078e00ff */
[----:B------:R-:W-:Y:S02]  /*4e50*/  IMAD.MOV.U32 R36, RZ, RZ, R95 ;  /* 0x000000ffff247224 */ /* 0x000fe400078e005f */
[----:B------:R-:W-:-:S04]  /*4e60*/  IMAD.WIDE.U32 R38, R31, -0x5be0c7ad, RZ ;  /* 0xa41f38531f267825 */ /* 0x000fc800078e00ff */
[----:B------:R-:W-:-:S04]  /*4e70*/  IMAD.WIDE.U32 R94, R31, -0x295da735, RZ ;  /* 0xd6a258cb1f5e7825 */ /* 0x000fc800078e00ff */
[----:B------:R-:W-:-:S04]  /*4e80*/  IMAD.WIDE.U32.X R36, R31, 0x10a10c2b, R36, P4 ;  /* 0x10a10c2b1f247825 */ /* 0x000fc800020e0424 */
[----:B------:R-:W-:-:S04]  /*4e90*/  IMAD.WIDE.U32 R32, R30, 0x1e2dcbb9, RZ ;  /* 0x1e2dcbb91e207825 */ /* 0x000fc800078e00ff */
[----:B------:R-:W-:-:S04]  /*4ea0*/  IMAD.WIDE.U32.X R64, R31, 0x703f1228, R64, P6 ;  /* 0x703f12281f407825 */ /* 0x000fc800030e0440 */
[----:B------:R-:W-:-:S04]  /*4eb0*/  IMAD.WIDE.U32 R100, P4, R30, 0x4ed58f09, R92 ;  /* 0x4ed58f091e647825 */ /* 0x000fc8000788005c */
[----:B------:R-:W-:-:S04]  /*4ec0*/  IMAD.WIDE.U32 R70, R30, -0x5be0c7ad, RZ ;  /* 0xa41f38531e467825 */ /* 0x000fc800078e00ff */
[----:B------:R-:W-:-:S04]  /*4ed0*/  IMAD.WIDE.U32 R38, P6, R30, 0x58b040e, R38 ;  /* 0x058b040e1e267825 */ /* 0x000fc800078c0026 */
[----:B------:R-:W-:-:S04]  /*4ee0*/  IMAD.WIDE.U32.X R40, R31, 0x31e32483, R40, P5 ;  /* 0x31e324831f287825 */ /* 0x000fc800028e0428 */
[----:B------:R-:W-:-:S04]  /*4ef0*/  IMAD.WIDE.U32 R34, R30, -0x295da735, RZ ;  /* 0xd6a258cb1e227825 */ /* 0x000fc800078e00ff */
[----:B------:R-:W-:-:S04]  /*4f00*/  IMAD.WIDE.U32 R94, P5, R30, 0x3b202b46, R94 ;  /* 0x3b202b461e5e7825 */ /* 0x000fc800078a005e */
[----:B------:R-:W-:Y:S01]  /*4f10*/  IMAD.X R99, RZ, RZ, RZ, P4 ;  /* 0x000000ffff637224 */ /* 0x000fe200020e06ff */
[----:B------:R-:W-:Y:S01]  /*4f20*/  IADD3 RZ, P4, PT, R33, R100, RZ ;  /* 0x0000006421ff7210 */ /* 0x000fe20007f9e0ff */
[----:B------:R-:W-:Y:S01]  /*4f30*/  IMAD.X R93, RZ, RZ, RZ, P6 ;  /* 0x000000ffff5d7224 */ /* 0x000fe200030e06ff */
[----:B------:R-:W-:Y:S01]  /*4f40*/  IADD3 RZ, P6, PT, R71, R38, RZ ;  /* 0x0000002647ff7210 */ /* 0x000fe20007fde0ff */
[----:B------:R-:W-:Y:S01]  /*4f50*/  IMAD.X R97, RZ, RZ, RZ, P5 ;  /* 0x000000ffff617224 */ /* 0x000fe200028e06ff */
[----:B------:R-:W-:Y:S01]  /*4f60*/  IADD3 RZ, P5, PT, R35, R94, RZ ;  /* 0x0000005e23ff7210 */ /* 0x000fe20007fbe0ff */
[----:B------:R-:W-:-:S04]  /*4f70*/  IMAD.WIDE.U32 R32, R31, -0x556383b5, RZ ;  /* 0xaa9c7c4b1f207825 */ /* 0x000fc800078e00ff */
[----:B------:R-:W-:Y:S02]  /*4f80*/  IMAD.MOV.U32 R92, RZ, RZ, R39 ;  /* 0x000000ffff5c7224 */ /* 0x000fe400078e0027 */
[----:B------:R-:W-:Y:S02]  /*4f90*/  IMAD.MOV.U32 R96, RZ, RZ, R95 ;  /* 0x000000ffff607224 */ /* 0x000fe400078e005f */
[----:B------:R-:W-:Y:S02]  /*4fa0*/  IMAD.MOV.U32 R98, RZ, RZ, R101 ;  /* 0x000000ffff627224 */ /* 0x000fe400078e0065 */
[----:B------:R-:W-:-:S04]  /*4fb0*/  IMAD.WIDE.U32.X R70, R31, 0x58b040e, R92, P6 ;  /* 0x058b040e1f467825 */ /* 0x000fc800030e045c */
[----:B------:R-:W-:-:S04]  /*4fc0*/  IMAD.WIDE.U32 R92, P6, R30, 0x12351ffc, R32 ;  /* 0x12351ffc1e5c7825 */ /* 0x000fc800078c0020 */
[----:B------:R-:W-:Y:S01]  /*4fd0*/  IMAD.WIDE.U32.X R34, R31, 0x3b202b46, R96, P5 ;  /* 0x3b202b461f227825 */ /* 0x000fe200028e0460 */
[----:B------:R-:W-:-:S03]  /*4fe0*/  IADD3 RZ, P5, PT, R68, 0x402fdc83, RZ ;  /* 0x402fdc8344ff7810 */ /* 0x000fc60007fbe0ff */
[----:B------:R-:W-:Y:S01]  /*4ff0*/  IMAD.WIDE.U32.X R32, R31, 0x4ed58f09, R98, P4 ;  /* 0x4ed58f091f207825 */ /* 0x000fe200020e0462 */
[----:B------:R-:W-:Y:S02]  /*5000*/  IADD3 RZ, P4, PT, R54, 0x2a8b1f, RZ ;  /* 0x002a8b1f36ff7810 */ /* 0x000fe40007f9e0ff */
[----:B------:R-:W-:Y:S01]  /*5010*/  IADD3.X R68, PT, PT, R69, -0x3d734bf5, RZ, P5, !PT ;  /* 0xc28cb40b45447810 */ /* 0x000fe20002ffe4ff */
[----:B------:R-:W-:Y:S01]  /*5020*/  IMAD.X R39, RZ, RZ, RZ, P6 ;  /* 0x000000ffff277224 */ /* 0x000fe200030e06ff */
[----:B------:R-:W-:Y:S01]  /*5030*/  IADD3 R105, P5, PT, R46, -0x55555556, RZ ;  /* 0xaaaaaaaa2e697810 */ /* 0x000fe20007fbe0ff */
[----:B------:R-:W-:Y:S01]  /*5040*/  IMAD.WIDE.U32 R94, R30, -0x556383b5, RZ ;  /* 0xaa9c7c4b1e5e7825 */ /* 0x000fe200078e00ff */
[----:B------:R-:W-:Y:S02]  /*5050*/  IADD3.X R54, PT, PT, R55, -0x369f5ff6, RZ, P4, !PT ;  /* 0xc960a00a37367810 */ /* 0x000fe400027fe4ff */
[----:B------:R-:W-:Y:S01]  /*5060*/  IADD3 R113, P4, PT, R52, 0x2f684bda, RZ ;  /* 0x2f684bda34717810 */ /* 0x000fe20007f9e0ff */
[----:B------:R-:W-:Y:S01]  /*5070*/  IMAD.MOV.U32 R38, RZ, RZ, R93 ;  /* 0x000000ffff267224 */ /* 0x000fe200078e005d */
[----:B------:R-:W-:Y:S01]  /*5080*/  IADD3.X R107, PT, PT, R47, -0x55555556, RZ, P5, !PT ;  /* 0xaaaaaaaa2f6b7810 */ /* 0x000fe20002ffe4ff */
[----:B------:R-:W-:Y:S01]  /*5090*/  IMAD.WIDE.U32.X R6, R31, -0x47a61c22, R6, P2 ;  /* 0xb859e3de1f067825 */ /* 0x000fe200010e0406 */
[----:B------:R-:W-:-:S02]  /*50a0*/  IADD3 R109, P6, PT, R12, -0x71c71c72, RZ ;  /* 0x8e38e38e0c6d7810 */ /* 0x000fc40007fde0ff */
[----:B------:R-:W-:Y:S01]  /*50b0*/  IADD3 R99, P5, PT, R42, -0x5ba78195, RZ ;  /* 0xa4587e6b2a637810 */ /* 0x000fe20007fbe0ff */
[----:B------:R-:W-:Y:S01]  /*50c0*/  IMAD.WIDE.U32.X R8, R31, -0x5c21e01f, R8, P0 ;  /* 0xa3de1fe11f087825 */ /* 0x000fe200000e0408 */
[----:B------:R-:W-:Y:S02]  /*50d0*/  IADD3.X R115, PT, PT, R53, -0x97b425f, RZ, P4, !PT ;  /* 0xf684bda135737810 */ /* 0x000fe400027fe4ff */
[----:B------:R-:W-:Y:S01]  /*50e0*/  IADD3 R97, P4, PT, R50, -0x7e118eed, RZ ;  /* 0x81ee711332617810 */ /* 0x000fe20007f9e0ff */
[----:B------:R-:W-:Y:S01]  /*50f0*/  IMAD.WIDE.U32.X R20, R31, -0x6a569275, R20, P3 ;  /* 0x95a96d8b1f147825 */ /* 0x000fe200018e0414 */
[----:B------:R-:W-:Y:S02]  /*5100*/  IADD3.X R111, PT, PT, R13, -0x1c71c71d, RZ, P6, !PT ;  /* 0xe38e38e30d6f7810 */ /* 0x000fe400037fe4ff */
[----:B------:R-:W-:Y:S01]  /*5110*/  IADD3.X R101, PT, PT, R43, -0x6522c3f4, RZ, P5, !PT ;  /* 0x9add3c0c2b657810 */ /* 0x000fe20002ffe4ff */
[----:B------:R-:W-:Y:S01]  /*5120*/  IMAD.WIDE.U32.X R10, R31, -0x7926fabc, R10, P1 ;  /* 0x86d905441f0a7825 */ /* 0x000fe200008e040a */
[----:B------:R-:W-:-:S02]  /*5130*/  IADD3 RZ, P6, PT, R95, R92, RZ ;  /* 0x0000005c5fff7210 */ /* 0x000fc40007fde0ff */
[----:B------:R-:W-:Y:S02]  /*5140*/  ISETP.LT.AND P5, PT, R31, RZ, PT ;  /* 0x000000ff1f00720c */ /* 0x000fe40003fa1270 */
[----:B------:R-:W-:Y:S01]  /*5150*/  IADD3.X R103, PT, PT, R51, -0x2cf301c2, RZ, P4, !PT ;  /* 0xd30cfe3e33677810 */ /* 0x000fe200027fe4ff */
[----:B------:R-:W-:Y:S01]  /*5160*/  IMAD.WIDE.U32.X R38, R31, 0x12351ffc, R38, P6 ;  /* 0x12351ffc1f267825 */ /* 0x000fe200030e0426 */
[----:B------:R-:W-:Y:S02]  /*5170*/  IADD3 R95, P4, PT, R48, 0x293416f, RZ ;  /* 0x0293416f305f7810 */ /* 0x000fe40007f9e0ff */
[----:B------:R-:W-:Y:S02]  /*5180*/  SEL R0, R57, R77, P5 ;  /* 0x0000004d39007207 */ /* 0x000fe40002800000 */
[----:B------:R-:W-:Y:S02]  /*5190*/  SEL R74, R74, R75, P5 ;  /* 0x0000004b4a4a7207 */ /* 0x000fe40002800000 */
[----:B------:R-:W-:-:S02]  /*51a0*/  IADD3.X R57, PT, PT, R49, -0x3beead02, RZ, P4, !PT ;  /* 0xc41152fe31397810 */ /* 0x000fc400027fe4ff */
[----:B------:R-:W-:Y:S02]  /*51b0*/  IADD3 R75, P4, PT, R14, -0x547994db, RZ ;  /* 0xab866b250e4b7810 */ /* 0x000fe40007f9e0ff */
[----:B------:R-:W-:Y:S02]  /*51c0*/  SEL R84, R84, R85, P5 ;  /* 0x0000005554547207 */ /* 0x000fe40002800000 */
[----:B------:R-:W-:Y:S02]  /*51d0*/  SEL R85, R68, R69, P5 ;  /* 0x0000004544557207 */ /* 0x000fe40002800000 */
[----:B------:R-:W-:Y:S02]  /*51e0*/  SEL R98, R5, R73, P5 ;  /* 0x0000004905627207 */ /* 0x000fe40002800000 */
[----:B------:R-:W-:Y:S02]  /*51f0*/  IADD3.X R69, PT, PT, R15, -0x13fa39ac, RZ, P4, !PT ;  /* 0xec05c6540f457810 */ /* 0x000fe400027fe4ff */
[----:B------:R-:W-:-:S02]  /*5200*/  IADD3 R73, P4, PT, R44, -0x36998cf3, RZ ;  /* 0xc966730d2c497810 */ /* 0x000fc40007f9e0ff */
[----:B------:R-:W-:Y:S02]  /*5210*/  SEL R72, R83, R79, P5 ;  /* 0x0000004f53487207 */ /* 0x000fe40002800000 */
[----:B------:R-:W-:Y:S02]  /*5220*/  IADD3.X R77, PT, PT, R45, -0x3545ef1f, RZ, P4, !PT ;  /* 0xcaba10e12d4d7810 */ /* 0x000fe400027fe4ff */
[----:B------:R-:W-:Y:S02]  /*5230*/  IADD3 R79, P4, PT, R28, -0x67888451, RZ ;  /* 0x98777baf1c4f7810 */ /* 0x000fe40007f9e0ff */
[----:B------:R-:W-:Y:S02]  /*5240*/  SEL R92, R105, R46, P5 ;  /* 0x0000002e695c7207 */ /* 0x000fe40002800000 */
[----:B------:R-:W-:Y:S02]  /*5250*/  IADD3.X R83, PT, PT, R29, -0x11c1fa60, RZ, P4, !PT ;  /* 0xee3e05a01d537810 */ /* 0x000fe400027fe4ff */
[----:B------:R-:W-:-:S02]  /*5260*/  IADD3 R105, P4, PT, R18, -0x1416b62d, RZ ;  /* 0xebe949d312697810 */ /* 0x000fc40007f9e0ff */
[----:B------:R-:W-:Y:S02]  /*5270*/  SEL R5, R101, R43, P5 ;  /* 0x0000002b65057207 */ /* 0x000fe40002800000 */
[----:B------:R-:W-:Y:S02]  /*5280*/  SEL R43, R97, R50, P5 ;  /* 0x00000032612b7207 */ /* 0x000fe40002800000 */
[----:B------:R-:W-:Y:S02]  /*5290*/  SEL R86, R54, R55, P5 ;  /* 0x0000003736567207 */ /* 0x000fe40002800000 */
[----:B------:R-:W-:Y:S02]  /*52a0*/  SEL R42, R99, R42, P5 ;  /* 0x0000002a632a7207 */ /* 0x000fe40002800000 */
[----:B------:R-:W-:Y:S02]  /*52b0*/  IADD3.X R97, PT, PT, R19, -0x2f5a9baa, RZ, P4, !PT ;  /* 0xd0a5645613617810 */ /* 0x000fe400027fe4ff */
[----:B------:R-:W-:-:S02]  /*52c0*/  SEL R54, R109, R12, P5 ;  /* 0x0000000c6d367207 */ /* 0x000fc40002800000 */
[----:B------:R-:W-:Y:S02]  /*52d0*/  IADD3 R99, P4, PT, R16, 0x7518c4dd, RZ ;  /* 0x7518c4dd10637810 */ /* 0x000fe40007f9e0ff */
[----:B------:R-:W-:Y:S02]  /*52e0*/  SEL R12, R57, R49, P5 ;  /* 0x00000031390c7207 */ /* 0x000fe40002800000 */
[----:B------:R-:W-:Y:S02]  /*52f0*/  SEL R57, R75, R14, P5 ;  /* 0x0000000e4b397207 */ /* 0x000fe40002800000 */
        /* <DEDUP_REMOVED lines=8> */
[----:B------:R-:W-:-:S02]  /*5380*/  IADD3 R45, P4, PT, R64, -0x7b783491, RZ ;  /* 0x8487cb6f402d7810 */ /* 0x000fc40007f9e0ff */
[----:B------:R-:W-:Y:S02]  /*5390*/  SEL R69, R69, R17, P5 ;  /* 0x0000001145457207 */ /* 0x000fe40002800000 */
[----:B------:R-:W-:Y:S02]  /*53a0*/  SEL R24, R103, R51, P5 ;  /* 0x0000003367187207 */ /* 0x000fe40002800000 */
[----:B------:R-:W-:Y:S02]  /*53b0*/  IADD3.X R17, PT, PT, R65, -0x703f1229, RZ, P4, !PT ;  /* 0x8fc0edd741117810 */ /* 0x000fe400027fe4ff */
[----:B------:R-:W-:Y:S02]  /*53c0*/  SEL R51, R73, R44, P5 ;  /* 0x0000002c49337207 */ /* 0x000fe40002800000 */
[----:B------:R-:W-:Y:S02]  /*53d0*/  IADD3 R75, P4, PT, R40, 0x3ae70515, RZ ;  /* 0x3ae70515284b7810 */ /* 0x000fe40007f9e0ff */
[----:B------:R-:W-:-:S02]  /*53e0*/  SEL R73, R15, R66, P5 ;  /* 0x000000420f497207 */ /* 0x000fc40002800000 */
[----:B------:R-:W-:Y:S02]  /*53f0*/  SEL R66, R29, R67, P5 ;  /* 0x000000431d427207 */ /* 0x000fe40002800000 */
[----:B------:R-:W-:Y:S02]  /*5400*/  SEL R67, R45, R64, P5 ;  /* 0x000000402d437207 */ /* 0x000fe40002800000 */
[----:B------:R-:W-:Y:S02]  /*5410*/  IADD3.X R15, PT, PT, R41, -0x31e32484, RZ, P4, !PT ;  /* 0xce1cdb7c290f7810 */ /* 0x000fe400027fe4ff */
[----:B------:R-:W-:Y:S02]  /*5420*/  SEL R64, R17, R65, P5 ;  /* 0x0000004111407207 */ /* 0x000fe40002800000 */
[----:B------:R-:W-:Y:S02]  /*5430*/  IADD3 R17, P4, PT, R36, 0x13a25707, RZ ;  /* 0x13a2570724117810 */ /* 0x000fe40007f9e0ff */
[----:B------:R-:W-:-:S02]  /*5440*/  SEL R93, R107, R47, P5 ;  /* 0x0000002f6b5d7207 */ /* 0x000fc40002800000 */
[----:B------:R-:W-:Y:S02]  /*5450*/  IADD3.X R77, PT, PT, R37, -0x10a10c2c, RZ, P4, !PT ;  /* 0xef5ef3d4254d7810 */ /* 0x000fe400027fe4ff */
[----:B------:R-:W-:Y:S02]  /*5460*/  IADD3 R83, P4, PT, R70, 0x5be0c7ad, RZ ;  /* 0x5be0c7ad46537810 */ /* 0x000fe40007f9e0ff */
[----:B------:R-:W-:Y:S02]  /*5470*/  SEL R47, R113, R52, P5 ;  /* 0x00000034712f7207 */ /* 0x000fe40002800000 */
[----:B------:R-:W-:Y:S02]  /*5480*/  SEL R52, R105, R18, P5 ;  /* 0x0000001269347207 */ /* 0x000fe40002800000 */
[----:B------:R-:W-:Y:S02]  /*5490*/  IADD3 RZ, P6, PT, R81, -0x6e8a4dbb, RZ ;  /* 0x9175b24551ff7810 */ /* 0x000fe40007fde0ff */
[----:B------:R-:W-:-:S02]  /*54a0*/  SEL R18, R15, R41, P5 ;  /* 0x000000290f127207 */ /* 0x000fc40002800000 */
[----:B------:R-:W-:Y:S02]  /*54b0*/  SEL R82, R17, R36, P5 ;  /* 0x0000002411527207 */ /* 0x000fe40002800000 */
[----:B------:R-:W-:Y:S02]  /*54c0*/  IADD3.X R15, PT, PT, R71, -0x58b040f, RZ, P4, !PT ;  /* 0xfa74fbf1470f7810 */ /* 0x000fe400027fe4ff */
[----:B------:R-:W-:Y:S02]  /*54d0*/  IADD3 R17, P4, PT, R32, -0x1e2dcbb9, RZ ;  /* 0xe1d2344720117810 */ /* 0x000fe40007f9e0ff */
[----:B------:R-:W-:Y:S02]  /*54e0*/  IADD3.X R36, PT, PT, R59, 0x73d9ac61, RZ, P6, !PT ;  /* 0x73d9ac613b247810 */ /* 0x000fe400037fe4ff */
[----:B------:R-:W-:Y:S02]  /*54f0*/  IADD3 R81, P6, PT, R34, 0x295da735, RZ ;  /* 0x295da73522517810 */ /* 0x000fe40007fde0ff */
[----:B------:R-:W-:-:S02]  /*5500*/  SEL R83, R83, R70, P5 ;  /* 0x0000004653537207 */ /* 0x000fc40002800000 */
[----:B------:R-:W-:Y:S02]  /*5510*/  SEL R70, R15, R71, P5 ;  /* 0x000000470f467207 */ /* 0x000fe40002800000 */
[----:B------:R-:W-:Y:S02]  /*5520*/  IADD3.X R71, PT, PT, R33, -0x4ed58f0a, RZ, P4, !PT ;  /* 0xb12a70f621477810 */ /* 0x000fe400027fe4ff */
[----:B------:R-:W-:Y:S02]  /*5530*/  IADD3 RZ, P4, PT, R38, 0x556383b5, RZ ;  /* 0x556383b526ff7810 */ /* 0x000fe40007f9e0ff */
[----:B------:R-:W-:Y:S02]  /*5540*/  IADD3.X R15, PT, PT, R35, -0x3b202b47, RZ, P6, !PT ;  /* 0xc4dfd4b9230f7810 */ /* 0x000fe400037fe4ff */
[----:B------:R-:W-:Y:S02]  /*5550*/  IADD3 RZ, P6, PT, R80, -0x3e0dbcf9, RZ ;  /* 0xc1f2430750ff7810 */ /* 0x000fe40007fde0ff */
[----:B------:R-:W-:-:S02]  /*5560*/  IADD3.X R38, PT, PT, R39, -0x12351ffd, RZ, P4, !PT ;  /* 0xedcae00327267810 */ /* 0x000fc400027fe4ff */
[----:B------:R-:W-:Y:S02]  /*5570*/  SEL R76, R15, R35, P5 ;  /* 0x000000230f4c7207 */ /* 0x000fe40002800000 */
[----:B------:R-:W-:Y:S02]  /*5580*/  IADD3 R26, P4, PT, -R30, R26, RZ ;  /* 0x0000001a1e1a7210 */ /* 0x000fe40007f9e1ff */
[----:B------:R-:W-:Y:S02]  /*5590*/  SEL R80, R17, R32, P5 ;  /* 0x0000002011507207 */ /* 0x000fe40002800000 */
[----:B------:R-:W-:Y:S01]  /*55a0*/  IADD3.X R15, PT, PT, R58, 0x45223b2c, RZ, P6, !PT ;  /* 0x45223b2c3a0f7810 */ /* 0x000fe200037fe4ff */
[----:B------:R-:W-:Y:S01]  /*55b0*/  IMAD.X R17, R27, 0x1, ~R31, P4 ;  /* 0x000000011b117824 */ /* 0x000fe200020e0e1f */
[----:B------:R-:W-:Y:S02]  /*55c0*/  IADD3 R32, P6, PT, -R30, R22, RZ ;  /* 0x000000161e207210 */ /* 0x000fe40007fde1ff */
[----:B------:R-:W-:-:S02]  /*55d0*/  IADD3 RZ, P4, PT, R87, -0x239e8127, RZ ;  /* 0xdc617ed957ff7810 */ /* 0x000fc40007f9e0ff */
[----:B------:R-:W-:Y:S01]  /*55e0*/  IADD3 RZ, P2, PT, R88, -0x17bf00c5, RZ ;  /* 0xe840ff3b58ff7810 */ /* 0x000fe20007f5e0ff */
[--C-:B------:R-:W-:Y:S01]  /*55f0*/  IMAD.X R23, R23, 0x1, ~R31.reuse, P6 ;  /* 0x0000000117177824 */ /* 0x100fe200030e0e1f */
[----:B------:R-:W-:Y:S02]  /*5600*/  IADD3 RZ, P6, PT, R89, -0x1ab6e0dd, RZ ;  /* 0xe5491f2359ff7810 */ /* 0x000fe40007fde0ff */
[----:B------:R-:W-:Y:S02]  /*5610*/  IADD3.X R22, PT, PT, R25, 0x22876293, RZ, P4, !PT ;  /* 0x2287629319167810 */ /* 0x000fe400027fe4ff */
[----:B------:R-:W-:Y:S02]  /*5620*/  IADD3 R6, P4, PT, -R30, R6, RZ ;  /* 0x000000061e067210 */ /* 0x000fe40007f9e1ff */
[----:B------:R-:W-:Y:S02]  /*5630*/  SEL R71, R71, R33, P5 ;  /* 0x0000002147477207 */ /* 0x000fe40002800000 */
[----:B------:R-:W-:Y:S01]  /*5640*/  IADD3.X R35, PT, PT, R60, 0x59e589ee, RZ, P6, !PT ;  /* 0x59e589ee3c237810 */ /* 0x000fe200037fe4ff */
[----:B------:R-:W-:Y:S01]  /*5650*/  IMAD.X R29, R7, 0x1, ~R31, P4 ;  /* 0x00000001071d7824 */ /* 0x000fe200020e0e1f */
[----:B------:R-:W-:-:S02]  /*5660*/  IADD3 R33, P6, PT, -R30, R8, RZ ;  /* 0x000000081e217210 */ /* 0x000fc40007fde1ff */
[----:B------:R-:W-:Y:S02]  /*5670*/  IADD3.X R27, PT, PT, R56, 0x6c5a41b7, RZ, P2, !PT ;  /* 0x6c5a41b7381b7810 */ /* 0x000fe400017fe4ff */
[----:B------:R-:W-:Y:S02]  /*5680*/  IADD3 RZ, P2, PT, R91, 0x7563835, RZ ;  /* 0x075638355bff7810 */ /* 0x000fe40007f5e0ff */
[----:B------:R-:W-:Y:S01]  /*5690*/  IADD3 RZ, P4, PT, R32, 0x9c84af1, RZ ;  /* 0x09c84af120ff7810 */ /* 0x000fe20007f9e0ff */
[----:B------:R-:W-:Y:S01]  /*56a0*/  IMAD.X R32, R9, 0x1, ~R31, P6 ;  /* 0x0000000109207824 */ /* 0x000fe200030e0e1f */
[----:B------:R-:W-:Y:S02]  /*56b0*/  IADD3 RZ, P0, PT, R90, -0x74feabb1, RZ ;  /* 0x8b01544f5aff7810 */ /* 0x000fe40007f1e0ff */
[----:B------:R-:W-:Y:S02]  /*56c0*/  IADD3.X R9, PT, PT, R62, 0x7cc20187, RZ, P2, !PT ;  /* 0x7cc201873e097810 */ /* 0x000fe400017fe4ff */
[----:B------:R-:W-:-:S02]  /*56d0*/  IADD3 R79, P2, PT, -R30, R20, RZ ;  /* 0x000000141e4f7210 */ /* 0x000fc40007f5e1ff */
[----:B------:R-:W-:Y:S02]  /*56e0*/  IADD3 RZ, P6, PT, R26, 0x506bb027, RZ ;  /* 0x506bb0271aff7810 */ /* 0x000fe40007fde0ff */
[----:B------:R-:W-:Y:S02]  /*56f0*/  IADD3.X R8, PT, PT, R61, 0x3b23024a, RZ, P0, !PT ;  /* 0x3b23024a3d087810 */ /* 0x000fe400007fe4ff */
[----:B------:R-:W-:Y:S02]  /*5700*/  IADD3 RZ, P1, PT, R6, -0x3f706a77, RZ ;  /* 0xc08f958906ff7810 */ /* 0x000fe40007f3e0ff */
[----:B------:R-:W-:Y:S02]  /*5710*/  IADD3 R68, P0, PT, -R30, R10, RZ ;  /* 0x0000000a1e447210 */ /* 0x000fe40007f1e1ff */
[----:B------:R-:W-:Y:S02]  /*5720*/  IADD3.X R26, PT, PT, R23, 0x5102acb4, RZ, P4, !PT ;  /* 0x5102acb4171a7810 */ /* 0x000fe400027fe4ff */
[----:B------:R-:W-:Y:S01]  /*5730*/  IADD3 R6, P4, PT, R79, -0x4f4af0c1, RZ ;  /* 0xb0b50f3f4f067810 */ /* 0x000fe20007f9e0ff */
[----:B------:R-:W-:Y:S01]  /*5740*/  IMAD.X R65, R11, 0x1, ~R31, P0 ;  /* 0x000000010b417824 */ /* 0x000fe200000e0e1f */
[----:B------:R-:W-:-:S02]  /*5750*/  IADD3 RZ, P3, PT, R33, 0x7fa15d, RZ ;  /* 0x007fa15d21ff7810 */ /* 0x000fc40007f7e0ff */
[----:B------:R-:W-:Y:S01]  /*5760*/  SEL R63, R63, R78, P5 ;  /* 0x0000004e3f3f7207 */ /* 0x000fe20002800000 */
[----:B------:R-:W-:Y:S01]  /*5770*/  IMAD.X R78, R21, 0x1, ~R31, P2 ;  /* 0x00000001154e7824 */ /* 0x000fe200010e0e1f */
[----:B------:R-:W-:Y:S02]  /*5780*/  SEL R79, R6, R79, P5 ;  /* 0x0000004f064f7207 */ /* 0x000fe40002800000 */
[----:B------:R-:W-:Y:S02]  /*5790*/  IADD3 R7, P0, PT, R68, -0x7a34acc7, RZ ;  /* 0x85cb533944077810 */ /* 0x000fe40007f1e0ff */
[----:B------:R-:W-:Y:S02]  /*57a0*/  IADD3.X R6, PT, PT, R17, 0x75bc9519, RZ, P6, !PT ;  /* 0x75bc951911067810 */ /* 0x000fe400037fe4ff */
[----:B------:R-:W-:Y:S02]  /*57b0*/  IADD3.X R11, PT, PT, R32, 0x5c21e01e, RZ, P3, !PT ;  /* 0x5c21e01e200b7810 */ /* 0x000fe40001ffe4ff */
[----:B------:R-:W-:-:S02]  /*57c0*/  SEL R61, R8, R61, P5 ;  /* 0x0000003d083d7207 */ /* 0x000fc40002800000 */
[----:B------:R-:W-:Y:S02]  /*57d0*/  SEL R68, R7, R68, P5 ;  /* 0x0000004407447207 */ /* 0x000fe40002800000 */
[----:B------:R-:W-:Y:S02]  /*57e0*/  SEL R21, R6, R17, P5 ;  /* 0x0000001106157207 */ /* 0x000fe40002800000 */
[----:B------:R-:W-:Y:S02]  /*57f0*/  IADD3.X R8, PT, PT, R29, 0x47a61c21, RZ, P1, !PT ;  /* 0x47a61c211d087810 */ /* 0x000fe40000ffe4ff */
[----:B------:R-:W-:Y:S02]  /*5800*/  SEL R13, R111, R13, P5 ;  /* 0x0000000d6f0d7207 */ /* 0x000fe40002800000 */
[----:B------:R-:W-:Y:S02]  /*5810*/  SEL R35, R35, R60, P5 ;  /* 0x0000003c23237207 */ /* 0x000fe40002800000 */
[----:B------:R-:W-:-:S02]  /*5820*/  IADD3.X R6, PT, PT, R65, 0x7926fabb, RZ, P0, !PT ;  /* 0x7926fabb41067810 */ /* 0x000fc400007fe4ff */
[----:B------:R-:W-:Y:S02]  /*5830*/  IADD3.X R7, PT, PT, R78, 0x6a569274, RZ, P4, !PT ;  /* 0x6a5692744e077810 */ /* 0x000fe400027fe4ff */
[----:B------:R-:W-:Y:S02]  /*5840*/  SEL R11, R11, R32, P5 ;  /* 0x000000200b0b7207 */ /* 0x000fe40002800000 */
[----:B------:R-:W-:Y:S02]  /*5850*/  LEA.HI R32, P0, R93, R92, RZ, 0x1 ;  /* 0x0000005c5d207211 */ /* 0x000fe400078108ff */
[----:B------:R-:W-:Y:S02]  /*5860*/  SEL R62, R9, R62, P5 ;  /* 0x0000003e093e7207 */ /* 0x000fe40002800000 */
[----:B------:R-:W-:Y:S01]  /*5870*/  SEL R81, R81, R34, P5 ;  /* 0x0000002251517207 */ /* 0x000fe20002800000 */
[----:B------:R-:W-:Y:S01]  /*5880*/  IMAD.X R33, RZ, RZ, R93, P0 ;  /* 0x000000ffff217224 */ /* 0x000fe200000e065d */
[----:B------:R-:W-:-:S02]  /*5890*/  SEL R17, R8, R29, P5 ;  /* 0x0000001d08117207 */ /* 0x000fc40002800000 */
[----:B------:R-:W-:Y:S01]  /*58a0*/  SHF.R.U32.HI R9, RZ, 0x1f, R74 ;  /* 0x0000001fff097819 */ /* 0x000fe2000001164a */
[----:B------:R-:W-:Y:S01]  /*58b0*/  IMAD R45, R33, -0x3, RZ ;  /* 0xfffffffd212d7824 */ /* 0x000fe200078e02ff */
[----:B------:R-:W-:Y:S02]  /*58c0*/  SEL R38, R38, R39, P5 ;  /* 0x0000002726267207 */ /* 0x000fe40002800000 */
[----:B------:R-:W-:Y:S02]  /*58d0*/  SEL R65, R6, R65, P5 ;  /* 0x0000004106417207 */ /* 0x000fe40002800000 */
[----:B------:R-:W-:Y:S02]  /*58e0*/  SEL R78, R7, R78, P5 ;  /* 0x0000004e074e7207 */ /* 0x000fe40002800000 */
[----:B------:R-:W-:Y:S02]  /*58f0*/  SHF.R.S32.HI R8, RZ, 0x7, R35 ;  /* 0x00000007ff087819 */ /* 0x000fe40000011423 */
[----:B------:R-:W-:-:S02]  /*5900*/  LEA.HI R34, P1, R13, R54, RZ, 0x1 ;  /* 0x000000360d227211 */ /* 0x000fc400078308ff */
[----:B------:R-:W-:Y:S02]  /*5910*/  SHF.R.U32.HI R7, RZ, 0x1f, R98 ;  /* 0x0000001fff077819 */ /* 0x000fe40000011662 */
[----:B------:R-:W-:Y:S02]  /*5920*/  SHF.R.U32.HI R6, RZ, 0x1f, R85 ;  /* 0x0000001fff067819 */ /* 0x000fe40000011655 */
[----:B------:R-:W-:Y:S02]  /*5930*/  SEL R77, R77, R37, P5 ;  /* 0x000000254d4d7207 */ /* 0x000fe40002800000 */
[----:B------:R-:W-:Y:S02]  /*5940*/  SEL R20, R36, R59, P5 ;  /* 0x0000003b24147207 */ /* 0x000fe40002800000 */
[----:B------:R-:W-:Y:S02]  /*5950*/  SEL R10, R22, R25, P5 ;  /* 0x00000019160a7207 */ /* 0x000fe40002800000 */
[----:B------:R-:W-:-:S02]  /*5960*/  LEA.HI R22, R74, R9, RZ, 0x10 ;  /* 0x000000094a167211 */ /* 0x000fc400078f80ff */
[----:B------:R-:W-:Y:S02]  /*5970*/  SHF.R.S32.HI R37, RZ, 0x4, R0 ;  /* 0x00000004ff257819 */ /* 0x000fe40000011400 */
[----:B------:R-:W-:Y:S02]  /*5980*/  LEA.HI R36, P2, R46, R47, RZ, 0x1 ;  /* 0x0000002f2e247211 */ /* 0x000fe400078508ff */
[----:B------:R-:W-:Y:S02]  /*5990*/  SHF.R.S32.HI R9, RZ, 0x1a, R38 ;  /* 0x0000001aff097819 */ /* 0x000fe40000011426 */
[----:B------:R-:W-:Y:S01]  /*59a0*/  LEA.HI R8, R35, R8, RZ, 0x1 ;  /* 0x0000000823087211 */ /* 0x000fe200078f08ff */
[----:B------:R-:W-:Y:S01]  /*59b0*/  IMAD.X R35, RZ, RZ, R13, P1 ;  /* 0x000000ffff237224 */ /* 0x000fe200008e060d */
[----:B------:R-:W-:Y:S02]  /*59c0*/  LEA.HI.SX32 R98, R98, R7, 0xd ;  /* 0x0000000762627211 */ /* 0x000fe400078f6aff */
[----:B------:R-:W-:Y:S01]  /*59d0*/  LEA.HI.SX32 R25, R85, R6, 0x9 ;  /* 0x0000000655197211 */ /* 0x000fe200078f4aff */
[----:B------:R-:W-:Y:S01]  /*59e0*/  IMAD.WIDE.U32 R6, R32, -0x3, R30 ;  /* 0xfffffffd20067825 */ /* 0x000fe200078e001e */
[----:B------:R-:W-:-:S02]  /*59f0*/  LEA.HI R44, R0, R37, RZ, 0x1 ;  /* 0x00000025002c7211 */ /* 0x000fc400078f08ff */
[----:B------:R-:W-:Y:S01]  /*5a00*/  LEA.HI R110, R38, R9, RZ, 0x1 ;  /* 0x00000009266e7211 */ /* 0x000fe200078f08ff */
[----:B------:R-:W-:Y:S01]  /*5a10*/  IMAD.X R37, RZ, RZ, R46, P2 ;  /* 0x000000ffff257224 */ /* 0x000fe200010e062e */
[----:B------:R-:W-:Y:S01]  /*5a20*/  SHF.R.U32.HI R100, RZ, 0x1f, R17 ;  /* 0x0000001fff647819 */ /* 0x000fe20000011611 */
[----:B------:R-:W-:Y:S01]  /*5a30*/  IMAD.WIDE.U32 R38, R35, 0x55555556, RZ ;  /* 0x5555555623267825 */ /* 0x000fe200078e00ff */
[----:B------:R-:W-:Y:S02]  /*5a40*/  SHF.R.U32.HI R116, RZ, 0x1f, R21 ;  /* 0x0000001fff747819 */ /* 0x000fe40000011615 */
[----:B------:R-:W-:Y:S02]  /*5a50*/  SHF.R.S32.HI R109, RZ, 0x2, R20 ;  /* 0x00000002ff6d7819 */ /* 0x000fe40000011414 */
[----:B------:R-:W-:Y:S01]  /*5a60*/  ISETP.GE.U32.AND P0, PT, R6, 0x2, PT ;  /* 0x000000020600780c */ /* 0x000fe20003f06070 */
[----:B------:R-:W-:Y:S01]  /*5a70*/  IMAD.WIDE.U32 R38, P2, R34, 0x55555555, R38 ;  /* 0x5555555522267825 */ /* 0x000fe20007840026 */
[----:B------:R-:W-:-:S02]  /*5a80*/  I2FP.F32.S32 R0, R6 ;  /* 0x0000000600007245 */ /* 0x000fc40000201400 */
[----:B------:R-:W-:Y:S01]  /*5a90*/  IADD3 R45, PT, PT, R7, -R32, R45 ;  /* 0x80000020072d7210 */ /* 0x000fe20007ffe02d */
[----:B------:R-:W-:Y:S01]  /*5aa0*/  IMAD.WIDE.U32 R6, R37, 0x55555556, RZ ;  /* 0x5555555625067825 */ /* 0x000fe200078e00ff */
[----:B------:R-:W-:-:S03]  /*5ab0*/  LEA.HI.SX32 R100, R17, R100, 0x9 ;  /* 0x0000006411647211 */ /* 0x000fc600078f4aff */
[----:B------:R-:W-:Y:S01]  /*5ac0*/  FFMA R0, R0, 0.3333333432674407959, RZ ;  /* 0x3eaaaaab00007823 */ /* 0x000fe200000000ff */
[----:B------:R-:W-:Y:S01]  /*5ad0*/  SHF.R.U32.HI R102, RZ, 0x1f, R11 ;  /* 0x0000001fff667819 */ /* 0x000fe2000001160b */
[----:B------:R-:W-:Y:S01]  /*5ae0*/  IMAD.X R105, RZ, RZ, RZ, P2 ;  /* 0x000000ffff697224 */ /* 0x000fe200010e06ff */
[----:B------:R-:W-:Y:S01]  /*5af0*/  SHF.R.S32.HI R17, RZ, 0x9, R10 ;  /* 0x00000009ff117819 */ /* 0x000fe2000001140a */
[----:B------:R-:W-:Y:S01]  /*5b00*/  IMAD.WIDE.U32 R6, P4, R36, 0x55555555, R6 ;  /* 0x5555555524067825 */ /* 0x000fe20007880006 */
[----:B------:R-:W-:Y:S02]  /*5b10*/  LEA.HI.SX32 R116, R21, R116, 0xb ;  /* 0x0000007415747211 */ /* 0x000fe400078f5aff */
[----:B------:R-:W-:Y:S01]  /*5b20*/  LEA.HI R109, R20, R109, RZ, 0x1 ;  /* 0x0000006d146d7211 */ /* 0x000fe200078f08ff */
[----:B------:R-:W-:Y:S01]  /*5b30*/  IMAD.WIDE.U32 R20, R34, 0x55555556, RZ ;  /* 0x5555555622147825 */ /* 0x000fe200078e00ff */
[----:B------:R-:W-:Y:S02]  /*5b40*/  SHF.R.S64 R63, R63, 0x1e, R72 ;  /* 0x0000001e3f3f7819 */ /* 0x000fe40000001048 */
[----:B------:R-:W-:Y:S01]  /*5b50*/  SEL R27, R27, R56, P5 ;  /* 0x000000381b1b7207 */ /* 0x000fe20002800000 */
[----:B------:R-:W-:Y:S01]  /*5b60*/  IMAD.MOV.U32 R104, RZ, RZ, R39 ;  /* 0x000000ffff687224 */ /* 0x000fe200078e0027 */
[----:B------:R-:W-:Y:S01]  /*5b70*/  LEA.HI.SX32 R102, R11, R102, 0x6 ;  /* 0x000000660b667211 */ /* 0x000fe200078f32ff */
[----:B------:R-:W-:Y:S01]  /*5b80*/  IMAD.X R47, RZ, RZ, RZ, P4 ;  /* 0x000000ffff2f7224 */ /* 0x000fe200020e06ff */
[----:B------:R-:W-:Y:S01]  /*5b90*/  LEA.HI R17, R10, R17, RZ, 0x1 ;  /* 0x000000110a117211 */ /* 0x000fe200078f08ff */
[----:B------:R-:W-:Y:S01]  /*5ba0*/  IMAD.WIDE.U32 R10, R36, 0x55555556, RZ ;  /* 0x55555556240a7825 */ /* 0x000fe200078e00ff */
[----:B------:R-:W-:-:S02]  /*5bb0*/  LEA.HI R72, R72, R63, RZ, 0x1 ;  /* 0x0000003f48487211 */ /* 0x000fc400078f08ff */
[----:B------:R-:W-:Y:S01]  /*5bc0*/  SHF.R.S32.HI R106, RZ, 0xa, R27 ;  /* 0x0000000aff6a7819 */ /* 0x000fe2000001141b */
[----:B------:R-:W-:Y:S01]  /*5bd0*/  IMAD.MOV.U32 R46, RZ, RZ, R7 ;  /* 0x000000ffff2e7224 */ /* 0x000fe200078e0007 */
[----:B------:R-:W-:Y:S02]  /*5be0*/  IADD3 RZ, P6, PT, R21, R38, RZ ;  /* 0x0000002615ff7210 */ /* 0x000fe40007fde0ff */
[----:B------:R-:W-:Y:S02]  /*5bf0*/  SHF.R.S64 R42, R42, 0x5, R5 ;  /* 0x000000052a2a7819 */ /* 0x000fe40000001005 */
[----:B------:R-:W-:Y:S01]  /*5c00*/  SEL R58, R15, R58, P5 ;  /* 0x0000003a0f3a7207 */ /* 0x000fe20002800000 */
[----:B------:R-:W-:Y:S01]  /*5c10*/  IMAD.WIDE.U32.X R104, R35, 0x55555555, R104, P6 ;  /* 0x5555555523687825 */ /* 0x000fe200030e0468 */
[----:B------:R-:W-:Y:S02]  /*5c20*/  IADD3 RZ, P3, PT, R11, R6, RZ ;  /* 0x000000060bff7210 */ /* 0x000fe40007f7e0ff */
[----:B------:R-:W-:Y:S01]  /*5c30*/  SEL R55, R95, R48, P5 ;  /* 0x000000305f377207 */ /* 0x000fe20002800000 */
[----:B------:R-:W-:Y:S01]  /*5c40*/  IMAD.HI R6, R72, 0x55555556, RZ ;  /* 0x5555555648067827 */ /* 0x000fe200078e02ff */
[----:B------:R-:W-:-:S02]  /*5c50*/  SEL R19, R97, R19, P5 ;  /* 0x0000001361137207 */ /* 0x000fc40002800000 */
[----:B------:R-:W-:Y:S01]  /*5c60*/  SEL R16, R99, R16, P5 ;  /* 0x0000001063107207 */ /* 0x000fe20002800000 */
[----:B------:R-:W-:Y:S01]  /*5c70*/  IMAD.WIDE.U32.X R46, R37, 0x55555555, R46, P3 ;  /* 0x55555555252e7825 */ /* 0x000fe200018e042e */
[----:B------:R-:W-:Y:S02]  /*5c80*/  SEL R75, R75, R40, P5 ;  /* 0x000000284b4b7207 */ /* 0x000fe40002800000 */
[----:B------:R-:W-:Y:S01]  /*5c90*/  SEL R15, R26, R23, P5 ;  /* 0x000000171a0f7207 */ /* 0x000fe20002800000 */
[----:B------:R-:W-:Y:S01]  /*5ca0*/  IMAD.WIDE.U32 R40, R32, 0x55555556, RZ ;  /* 0x5555555620287825 */ /* 0x000fe200078e00ff */
[----:B------:R-:W-:Y:S02]  /*5cb0*/  LEA.HI R106, R27, R106, RZ, 0x1 ;  /* 0x0000006a1b6a7211 */ /* 0x000fe400078f08ff */
[----:B------:R-:W-:Y:S01]  /*5cc0*/  LEA.HI R38, P5, R5, R42, RZ, 0x1 ;  /* 0x0000002a05267211 */ /* 0x000fe200078b08ff */
[----:B------:R-:W-:Y:S01]  /*5cd0*/  IMAD.WIDE.U32 R26, R33, 0x55555556, RZ ;  /* 0x55555556211a7825 */ /* 0x000fe200078e00ff */
[----:B------:R-:W-:-:S02]  /*5ce0*/  SHF.R.S64 R43, R43, 0x7, R24 ;  /* 0x000000072b2b7819 */ /* 0x000fc40000001018 */
[----:B------:R-:W-:Y:S01]  /*5cf0*/  LEA.HI R11, R6, R6, RZ, 0x1 ;  /* 0x00000006060b7211 */ /* 0x000fe200078f08ff */
[----:B------:R-:W-:Y:S01]  /*5d00*/  IMAD.HI R6, R44, 0x55555556, RZ ;  /* 0x555555562c067827 */ /* 0x000fe200078e02ff */
[----:B------:R-:W-:Y:S02]  /*5d10*/  LEA.HI.X.SX32 R39, R5, RZ, 0x1b, P5 ;  /* 0x000000ff05277211 */ /* 0x000fe400028fdeff */
[----:B------:R-:W-:Y:S01]  /*5d20*/  IADD3 R107, P5, PT, R104, -0x55555556, RZ ;  /* 0xaaaaaaaa686b7810 */ /* 0x000fe20007fbe0ff */
[----:B------:R-:W-:Y:S01]  /*5d30*/  IMAD.WIDE.U32 R26, P1, R32, 0x55555555, R26 ;  /* 0x55555555201a7825 */ /* 0x000fe2000782001a */
[----:B------:R-:W-:Y:S02]  /*5d40*/  LEA.HI R40, P6, R24, R43, RZ, 0x1 ;  /* 0x0000002b18287211 */ /* 0x000fe400078d08ff */
[----:B------:R-:W-:Y:S01]  /*5d50*/  IADD3.X R43, PT, PT, R105, -0x55555556, RZ, P5, !PT ;  /* 0xaaaaaaaa692b7810 */ /* 0x000fe20002ffe4ff */
[----:B------:R-:W-:Y:S01]  /*5d60*/  IMAD R5, R11, -0x3, R72 ;  /* 0xfffffffd0b057824 */ /* 0x000fe200078e0248 */
[----:B------:R-:W-:Y:S01]  /*5d70*/  LEA.HI R11, R6, R6, RZ, 0x1 ;  /* 0x00000006060b7211 */ /* 0x000fe200078f08ff */
[----:B------:R-:W-:Y:S01]  /*5d80*/  IMAD.WIDE.U32 R20, R39, 0x55555556, RZ ;  /* 0x5555555627147825 */ /* 0x000fe200078e00ff */
[----:B------:R-:W-:-:S02]  /*5d90*/  ISETP.LT.AND P5, PT, R35, RZ, PT ;  /* 0x000000ff2300720c */ /* 0x000fc40003fa1270 */
[----:B------:R-:W-:Y:S01]  /*5da0*/  IADD3 RZ, P2, PT, R41, R26, RZ ;  /* 0x0000001a29ff7210 */ /* 0x000fe20007f5e0ff */
[----:B------:R-:W-:Y:S01]  /*5db0*/  IMAD R6, R11, -0x3, R44 ;  /* 0xfffffffd0b067824 */ /* 0x000fe200078e022c */
[----:B------:R-:W-:Y:S01]  /*5dc0*/  SHF.R.S32.HI R10, RZ, 0xf, R15 ;  /* 0x0000000fff0a7819 */ /* 0x000fe2000001140f */
[----:B------:R-:W-:Y:S01]  /*5dd0*/  IMAD.X R97, RZ, RZ, RZ, P1 ;  /* 0x000000ffff617224 */ /* 0x000fe200008e06ff */
[----:B------:R-:W-:Y:S01]  /*5de0*/  LEA.HI.X.SX32 R41, R24, RZ, 0x19, P6 ;  /* 0x000000ff18297211 */ /* 0x000fe200030fceff */
[----:B------:R-:W-:Y:S01]  /*5df0*/  IMAD.MOV.U32 R96, RZ, RZ, R27 ;  /* 0x000000ffff607224 */ /* 0x000fe200078e001b */
[----:B------:R-:W-:Y:S01]  /*5e00*/  SEL R107, R107, R104, P5 ;  /* 0x000000686b6b7207 */ /* 0x000fe20002800000 */
[----:B------:R-:W-:Y:S01]  /*5e10*/  IMAD.HI R27, R109, 0x55555556, RZ ;  /* 0x555555566d1b7827 */ /* 0x000fe200078e02ff */
[----:B------:R-:W-:Y:S02]  /*5e20*/  ISETP.GE.AND.EX P0, PT, R45, RZ, PT, P0 ;  /* 0x000000ff2d00720c */ /* 0x000fe40003f06300 */
[----:B------:R-:W-:Y:S01]  /*5e30*/  SEL R104, R43, R105, P5 ;  /* 0x000000692b687207 */ /* 0x000fe20002800000 */
[----:B------:R-:W-:Y:S01]  /*5e40*/  IMAD.WIDE.U32 R20, P5, R38, 0x55555555, R20 ;  /* 0x5555555526147825 */ /* 0x000fe200078a0014 */
[----:B------:R-:W-:-:S02]  /*5e50*/  LEA.HI R15, R15, R10, RZ, 0x1 ;  /* 0x0000000a0f0f7211 */ /* 0x000fc400078f08ff */
[----:B------:R-:W-:Y:S01]  /*5e60*/  SHF.R.S64 R55, R55, 0x9, R12 ;  /* 0x0000000937377819 */ /* 0x000fe2000000100c */
[----:B------:R-:W-:Y:S01]  /*5e70*/  IMAD.WIDE.U32 R44, R38, 0x55555556, RZ ;  /* 0x55555556262c7825 */ /* 0x000fe200078e00ff */
[----:B------:R-:W-:Y:S02]  /*5e80*/  IADD3 R7, P6, PT, R46, -0x55555556, RZ ;  /* 0xaaaaaaaa2e077810 */ /* 0x000fe40007fde0ff */
[----:B------:R-:W-:Y:S01]  /*5e90*/  SHF.R.S64 R57, R57, 0x9, R14 ;  /* 0x0000000939397819 */ /* 0x000fe2000000100e */
[----:B------:R-:W-:Y:S01]  /*5ea0*/  IMAD.WIDE.U32 R10, R41, 0x55555556, RZ ;  /* 0x55555556290a7825 */ /* 0x000fe200078e00ff */
[----:B------:R-:W-:Y:S02]  /*5eb0*/  IADD3.X R113, PT, PT, R47, -0x55555556, RZ, P6, !PT ;  /* 0xaaaaaaaa2f717810 */ /* 0x000fe400037fe4ff */
[C---:B------:R-:W-:Y:S01]  /*5ec0*/  LEA.HI R44, P6, R14.reuse, R57, RZ, 0x1 ;  /* 0x000000390e2c7211 */ /* 0x040fe200078d08ff */
[----:B------:R-:W-:Y:S01]  /*5ed0*/  IMAD.X R49, RZ, RZ, RZ, P5 ;  /* 0x000000ffff317224 */ /* 0x000fe200028e06ff */
[----:B------:R-:W-:Y:S01]  /*5ee0*/  IADD3 RZ, P5, PT, R45, R20, RZ ;  /* 0x000000142dff7210 */ /* 0x000fe20007fbe0ff */
[----:B------:R-:W-:Y:S01]  /*5ef0*/  IMAD.MOV.U32 R48, RZ, RZ, R21 ;  /* 0x000000ffff307224 */ /* 0x000fe200078e0015 */
[----:B------:R-:W-:Y:S01]  /*5f00*/  LEA.HI.X.SX32 R45, R14, RZ, 0x17, P6 ;  /* 0x000000ff0e2d7211 */ /* 0x000fe200030fbeff */
[----:B------:R-:W-:Y:S01]  /*5f10*/  IMAD.WIDE.U32 R10, P4, R40, 0x55555555, R10 ;  /* 0x55555555280a7825 */ /* 0x000fe2000788000a */
[----:B------:R-:W-:-:S02]  /*5f20*/  ISETP.LT.AND P6, PT, R41, RZ, PT ;  /* 0x000000ff2900720c */ /* 0x000fc40003fc1270 */
[----:B------:R-:W-:Y:S01]  /*5f30*/  SHF.R.S64 R51, R51, 0xc, R50 ;  /* 0x0000000c33337819 */ /* 0x000fe20000001032 */
[----:B------:R-:W-:Y:S01]  /*5f40*/  IMAD.WIDE.U32 R42, R40, 0x55555556, RZ ;  /* 0x55555556282a7825 */ /* 0x000fe200078e00ff */
[----:B------:R-:W-:Y:S02]  /*5f50*/  SHF.R.S64 R53, R53, 0xc, R28 ;  /* 0x0000000c35357819 */ /* 0x000fe4000000101c */
[----:B------:R-:W-:Y:S01]  /*5f60*/  SHF.R.S32.HI R13, RZ, 0xd, R62 ;  /* 0x0000000dff0d7819 */ /* 0x000fe2000001143e */
[----:B------:R-:W-:Y:S01]  /*5f70*/  IMAD.WIDE.U32.X R20, R39, 0x55555555, R48, P5 ;  /* 0x5555555527147825 */ /* 0x000fe200028e0430 */
[C---:B------:R-:W-:Y:S02]  /*5f80*/  LEA.HI R42, P5, R12.reuse, R55, RZ, 0x1 ;  /* 0x000000370c2a7211 */ /* 0x040fe400078b08ff */
[----:B------:R-:W-:Y:S01]  /*5f90*/  IADD3 RZ, P3, PT, R43, R10, RZ ;  /* 0x0000000a2bff7210 */ /* 0x000fe20007f7e0ff */
[----:B------:R-:W-:Y:S01]  /*5fa0*/  IMAD.X R49, RZ, RZ, RZ, P4 ;  /* 0x000000ffff317224 */ /* 0x000fe200020e06ff */
[----:B------:R-:W-:Y:S01]  /*5fb0*/  ISETP.LT.AND P4, PT, R37, RZ, PT ;  /* 0x000000ff2500720c */ /* 0x000fe20003f81270 */
[----:B------:R-:W-:Y:S01]  /*5fc0*/  IMAD.MOV.U32 R48, RZ, RZ, R11 ;  /* 0x000000ffff307224 */ /* 0x000fe200078e000b */
[----:B------:R-:W-:Y:S01]  /*5fd0*/  LEA.HI.X.SX32 R43, R12, RZ, 0x17, P5 ;  /* 0x000000ff0c2b7211 */ /* 0x000fe200028fbeff */
[----:B------:R-:W-:Y:S01]  /*5fe0*/  IMAD.WIDE.U32.X R96, R33, 0x55555555, R96, P2 ;  /* 0x5555555521607825 */ /* 0x000fe200010e0460 */
[----:B------:R-:W-:-:S02]  /*5ff0*/  SEL R12, R7, R46, P4 ;  /* 0x0000002e070c7207 */ /* 0x000fc40002000000 */
[----:B------:R-:W-:Y:S01]  /*6000*/  SEL R113, R113, R47, P4 ;  /* 0x0000002f71717207 */ /* 0x000fe20002000000 */
[----:B------:R-:W-:Y:S01]  /*6010*/  IMAD.WIDE.U32.X R46, R41, 0x55555555, R48, P3 ;  /* 0x55555555292e7825 */ /* 0x000fe200018e0430 */
[----:B------:R-:W-:Y:S02]  /*6020*/  IADD3 R105, P4, PT, R20, -0x55555556, RZ ;  /* 0xaaaaaaaa14697810 */ /* 0x000fe40007f9e0ff */
[----:B------:R-:W-:Y:S01]  /*6030*/  ISETP.LT.AND P3, PT, R39, RZ, PT ;  /* 0x000000ff2700720c */ /* 0x000fe20003f61270 */
[----:B------:R-:W-:Y:S01]  /*6040*/  IMAD.WIDE.U32 R10, R43, 0x55555556, RZ ;  /* 0x555555562b0a7825 */ /* 0x000fe200078e00ff */
[----:B------:R-:W-:Y:S02]  /*6050*/  IADD3.X R7, PT, PT, R21, -0x55555556, RZ, P4, !PT ;  /* 0xaaaaaaaa15077810 */ /* 0x000fe400027fe4ff */
[----:B------:R-:W-:Y:S01]  /*6060*/  IADD3 R55, P4, PT, R46, -0x55555556, RZ ;  /* 0xaaaaaaaa2e377810 */ /* 0x000fe20007f9e0ff */
[----:B------:R-:W-:Y:S01]  /*6070*/  IMAD.WIDE.U32 R48, R42, 0x55555556, RZ ;  /* 0x555555562a307825 */ /* 0x000fe200078e00ff */
[----:B------:R-:W-:-:S02]  /*6080*/  SEL R105, R105, R20, P3 ;  /* 0x0000001469697207 */ /* 0x000fc40001800000 */
[----:B------:R-:W-:Y:S01]  /*6090*/  SEL R24, R7, R21, P3 ;  /* 0x0000001507187207 */ /* 0x000fe20001800000 */
[----:B------:R-:W-:Y:S01]  /*60a0*/  IMAD.WIDE.U32 R20, R45, 0x55555556, RZ ;  /* 0x555555562d147825 */ /* 0x000fe200078e00ff */
[----:B------:R-:W-:Y:S02]  /*60b0*/  IADD3.X R7, PT, PT, R47, -0x55555556, RZ, P4, !PT ;  /* 0xaaaaaaaa2f077810 */ /* 0x000fe400027fe4ff */
[----:B------:R-:W-:Y:S01]  /*60c0*/  SEL R14, R55, R46, P6 ;  /* 0x0000002e370e7207 */ /* 0x000fe20003000000 */
[----:B------:R-:W-:Y:S01]  /*60d0*/  IMAD.WIDE.U32 R10, P5, R42, 0x55555555, R10 ;  /* 0x555555552a0a7825 */ /* 0x000fe200078a000a */
[----:B------:R-:W-:Y:S02]  /*60e0*/  SEL R7, R7, R47, P6 ;  /* 0x0000002f07077207 */ /* 0x000fe40003000000 */
[----:B------:R-:W-:Y:S01]  /*60f0*/  SHF.R.S64 R52, R52, 0xf, R19 ;  /* 0x0000000f34347819 */ /* 0x000fe20000001013 */
[----:B------:R-:W-:Y:S01]  /*6100*/  IMAD.WIDE.U32 R20, P6, R44, 0x55555555, R20 ;  /* 0x555555552c147825 */ /* 0x000fe200078c0014 */
[----:B------:R-:W-:-:S02]  /*6110*/  IADD3 RZ, P3, PT, R49, R10, RZ ;  /* 0x0000000a31ff7210 */ /* 0x000fc40007f7e0ff */
[----:B------:R-:W-:Y:S01]  /*6120*/  SHF.R.S32.HI R108, RZ, 0xc, R61 ;  /* 0x0000000cff6c7819 */ /* 0x000fe2000001143d */
[----:B------:R-:W-:Y:S01]  /*6130*/  IMAD.WIDE.U32 R46, R44, 0x55555556, RZ ;  /* 0x555555562c2e7825 */ /* 0x000fe200078e00ff */
[----:B------:R-:W-:Y:S02]  /*6140*/  LEA.HI R46, P4, R50, R51, RZ, 0x1 ;  /* 0x00000033322e7211 */ /* 0x000fe400078908ff */
[----:B------:R-:W-:Y:S01]  /*6150*/  LEA.HI R13, R62, R13, RZ, 0x1 ;  /* 0x0000000d3e0d7211 */ /* 0x000fe200078f08ff */
[----:B------:R-:W-:Y:S01]  /*6160*/  IMAD.X R63, RZ, RZ, RZ, P5 ;  /* 0x000000ffff3f7224 */ /* 0x000fe200028e06ff */
[----:B------:R-:W-:Y:S01]  /*6170*/  LEA.HI R48, P5, R28, R53, RZ, 0x1 ;  /* 0x000000351c307211 */ /* 0x000fe200078b08ff */
[----:B------:R-:W-:Y:S01]  /*6180*/  IMAD.X R57, RZ, RZ, RZ, P6 ;  /* 0x000000ffff397224 */ /* 0x000fe200030e06ff */
[----:B------:R-:W-:Y:S01]  /*6190*/  IADD3 RZ, P6, PT, R47, R20, RZ ;  /* 0x000000142fff7210 */ /* 0x000fe20007fde0ff */
[----:B------:R-:W-:Y:S01]  /*61a0*/  IMAD.MOV.U32 R56, RZ, RZ, R21 ;  /* 0x000000ffff387224 */ /* 0x000fe200078e0015 */
[----:B------:R-:W-:Y:S01]  /*61b0*/  LEA.HI.X.SX32 R47, R50, RZ, 0x14, P4 ;  /* 0x000000ff322f7211 */ /* 0x000fe200020fa6ff */
[----:B------:R-:W-:Y:S01]  /*61c0*/  IMAD.MOV.U32 R62, RZ, RZ, R11 ;  /* 0x000000ffff3e7224 */ /* 0x000fe200078e000b */
[----:B------:R-:W-:Y:S01]  /*61d0*/  LEA.HI.X.SX32 R49, R28, RZ, 0x14, P5 ;  /* 0x000000ff1c317211 */ /* 0x000fe200028fa6ff */
[----:B------:R-:W-:Y:S01]  /*61e0*/  IMAD.WIDE.U32 R10, R48, 0x55555556, RZ ;  /* 0x55555556300a7825 */ /* 0x000fe200078e00ff */
[----:B------:R-:W-:-:S02]  /*61f0*/  LEA.HI R50, P4, R19, R52, RZ, 0x1 ;  /* 0x0000003413327211 */ /* 0x000fc400078908ff */
[----:B------:R-:W-:Y:S01]  /*6200*/  LEA.HI R108, R61, R108, RZ, 0x1 ;  /* 0x0000006c3d6c7211 */ /* 0x000fe200078f08ff */
[----:B------:R-:W-:Y:S01]  /*6210*/  IMAD.WIDE.U32 R20, R47, 0x55555556, RZ ;  /* 0x555555562f147825 */ /* 0x000fe200078e00ff */
[----:B------:R-:W-:Y:S02]  /*6220*/  LEA.HI.X.SX32 R51, R19, RZ, 0x11, P4 ;  /* 0x000000ff13337211 */ /* 0x000fe400020f8eff */
[----:B------:R-:W-:Y:S01]  /*6230*/  SHF.R.S32.HI R9, RZ, 0x4, R58 ;  /* 0x00000004ff097819 */ /* 0x000fe2000001143a */
[----:B------:R-:W-:Y:S01]  /*6240*/  IMAD.WIDE.U32 R60, R49, 0x55555556, RZ ;  /* 0x55555556313c7825 */ /* 0x000fe200078e00ff */
[----:B------:R-:W-:Y:S02]  /*6250*/  SHF.R.S64 R73, R73, 0x13, R66 ;  /* 0x0000001349497819 */ /* 0x000fe40000001042 */
[----:B------:R-:W-:Y:S01]  /*6260*/  LEA.HI R9, R58, R9, RZ, 0x1 ;  /* 0x000000093a097211 */ /* 0x000fe200078f08ff */
[----:B------:R-:W-:Y:S01]  /*6270*/  IMAD.WIDE.U32.X R62, R43, 0x55555555, R62, P3 ;  /* 0x555555552b3e7825 */ /* 0x000fe200018e043e */
[----:B------:R-:W-:-:S02]  /*6280*/  SHF.R.S64 R68, R68, 0x7, R65 ;  /* 0x0000000744447819 */ /* 0x000fc40000001041 */
[----:B------:R-:W-:Y:S01]  /*6290*/  SHF.R.S64 R67, R67, 0x15, R64 ;  /* 0x0000001543437819 */ /* 0x000fe20000001040 */
[----:B------:R-:W-:Y:S01]  /*62a0*/  IMAD.WIDE.U32 R52, R46, 0x55555556, RZ ;  /* 0x555555562e347825 */ /* 0x000fe200078e00ff */
[----:B------:R-:W-:Y:S02]  /*62b0*/  IADD3 R19, P5, PT, R62, -0x55555556, RZ ;  /* 0xaaaaaaaa3e137810 */ /* 0x000fe40007fbe0ff */
[----:B------:R-:W-:Y:S01]  /*62c0*/  SHF.R.S64 R75, R75, 0x17, R18 ;  /* 0x000000174b4b7819 */ /* 0x000fe20000001012 */
[----:B------:R-:W-:Y:S01]  /*62d0*/  IMAD.WIDE.U32 R20, P3, R46, 0x55555555, R20 ;  /* 0x555555552e147825 */ /* 0x000fe20007860014 */
[----:B------:R-:W-:Y:S02]  /*62e0*/  IADD3.X R85, PT, PT, R63, -0x55555556, RZ, P5, !PT ;  /* 0xaaaaaaaa3f557810 */ /* 0x000fe40002ffe4ff */
[----:B------:R-:W-:Y:S01]  /*62f0*/  SHF.R.S64 R83, R83, 0x17, R70 ;  /* 0x0000001753537819 */ /* 0x000fe20000001046 */
[----:B------:R-:W-:Y:S01]  /*6300*/  IMAD.WIDE.U32 R54, R51, 0x55555556, RZ ;  /* 0x5555555633367825 */ /* 0x000fe200078e00ff */
[----:B------:R-:W-:-:S02]  /*6310*/  SHF.R.S64 R79, R79, 0x17, R78 ;  /* 0x000000174f4f7819 */ /* 0x000fc4000000104e */
[----:B------:R-:W-:Y:S01]  /*6320*/  SHF.R.S64 R82, R82, 0x17, R77 ;  /* 0x0000001752527819 */ /* 0x000fe2000000104d */
[----:B------:R-:W-:Y:S01]  /*6330*/  IMAD.WIDE.U32 R60, P4, R48, 0x55555555, R60 ;  /* 0x55555555303c7825 */ /* 0x000fe2000788003c */
[----:B------:R-:W-:Y:S02]  /*6340*/  SHF.R.S64 R81, R81, 0x1c, R76 ;  /* 0x0000001c51517819 */ /* 0x000fe4000000104c */
[----:B------:R-:W-:Y:S01]  /*6350*/  SHF.R.S64 R80, R80, 0x1e, R71 ;  /* 0x0000001e50507819 */ /* 0x000fe20000001047 */
[----:B------:R-:W-:Y:S01]  /*6360*/  IMAD.WIDE.U32.X R56, R45, 0x55555555, R56, P6 ;  /* 0x555555552d387825 */ /* 0x000fe200030e0438 */
[----:B------:R-:W-:Y:S02]  /*6370*/  IADD3 RZ, P6, PT, R53, R20, RZ ;  /* 0x0000001435ff7210 */ /* 0x000fe40007fde0ff */
[----:B------:R-:W-:Y:S01]  /*6380*/  IADD3 RZ, P5, PT, R11, R60, RZ ;  /* 0x0000003c0bff7210 */ /* 0x000fe20007fbe0ff */
[----:B------:R-:W-:Y:S01]  /*6390*/  IMAD.X R53, RZ, RZ, RZ, P3 ;  /* 0x000000ffff357224 */ /* 0x000fe200018e06ff */
[----:B------:R-:W-:Y:S01]  /*63a0*/  SHF.R.U32.HI R23, RZ, 0x1f, R84 ;  /* 0x0000001fff177819 */ /* 0x000fe20000011654 */
[----:B------:R-:W-:Y:S01]  /*63b0*/  IMAD.MOV.U32 R52, RZ, RZ, R21 ;  /* 0x000000ffff347224 */ /* 0x000fe200078e0015 */
[----:B------:R-:W-:Y:S01]  /*63c0*/  SHF.R.U32.HI R29, RZ, 0x1f, R86 ;  /* 0x0000001fff1d7819 */ /* 0x000fe20000011656 */
[----:B------:R-:W-:Y:S01]  /*63d0*/  IMAD.WIDE.U32 R10, R50, 0x55555556, RZ ;  /* 0x55555556320a7825 */ /* 0x000fe200078e00ff */
[----:B------:R-:W-:-:S02]  /*63e0*/  SHF.R.S64 R10, R16, 0x12, R69 ;  /* 0x00000012100a7819 */ /* 0x000fc40000001045 */
[----:B------:R-:W-:Y:S01]  /*63f0*/  LEA.HI R23, R84, R23, RZ, 0x10 ;  /* 0x0000001754177211 */ /* 0x000fe200078f80ff */
[----:B------:R-:W-:Y:S01]  /*6400*/  IMAD.WIDE.U32 R54, P3, R50, 0x55555555, R54 ;  /* 0x5555555532367825 */ /* 0x000fe20007860036 */
[----:B------:R-:W-:Y:S02]  /*6410*/  LEA.HI.SX32 R29, R86, R29, 0x6 ;  /* 0x0000001d561d7211 */ /* 0x000fe400078f32ff */
[----:B------:R-:W-:Y:S01]  /*6420*/  I2FP.F32.S32 R123, R5 ;  /* 0x00000005007b7245 */ /* 0x000fe20000201400 */
[----:B------:R-:W-:Y:S01]  /*6430*/  IMAD.WIDE.U32.X R52, R47, 0x55555555, R52, P6 ;  /* 0x555555552f347825 */ /* 0x000fe200030e0434 */
[----:B------:R-:W-:-:S03]  /*6440*/  ISETP.LT.AND P6, PT, R43, RZ, PT ;  /* 0x000000ff2b00720c */ /* 0x000fc60003fc1270 */
[----:B------:R-:W-:Y:S01]  /*6450*/  IMAD.X R59, RZ, RZ, RZ, P4 ;  /* 0x000000ffff3b7224 */ /* 0x000fe200020e06ff */
[----:B------:R-:W-:Y:S01]  /*6460*/  IADD3 RZ, P4, PT, R11, R54, RZ ;  /* 0x000000360bff7210 */ /* 0x000fe20007f9e0ff */
[----:B------:R-:W-:Y:S01]  /*6470*/  IMAD.X R21, RZ, RZ, RZ, P3 ;  /* 0x000000ffff157224 */ /* 0x000fe200018e06ff */
[----:B------:R-:W-:Y:S01]  /*6480*/  SEL R11, R19, R62, P6 ;  /* 0x0000003e130b7207 */ /* 0x000fe20003000000 */
[----:B------:R-:W-:Y:S01]  /*6490*/  IMAD.MOV.U32 R58, RZ, RZ, R61 ;  /* 0x000000ffff3a7224 */ /* 0x000fe200078e003d */
[----:B------:R-:W-:Y:S01]  /*64a0*/  SEL R28, R85, R63, P6 ;  /* 0x0000003f551c7207 */ /* 0x000fe20003000000 */
[----:B------:R-:W-:Y:S01]  /*64b0*/  IMAD.MOV.U32 R20, RZ, RZ, R55 ;  /* 0x000000ffff147224 */ /* 0x000fe200078e0037 */
[----:B------:R-:W-:Y:S01]  /*64c0*/  IADD3 R99, P6, PT, R56, -0x55555556, RZ ;  /* 0xaaaaaaaa38637810 */ /* 0x000fe20007fde0ff */
[----:B------:R-:W-:Y:S01]  /*64d0*/  IMAD.WIDE.U32.X R54, R49, 0x55555555, R58, P5 ;  /* 0x5555555531367825 */ /* 0x000fe200028e043a */
[----:B------:R-:W-:Y:S02]  /*64e0*/  IADD3 R61, P3, PT, R52, -0x55555556, RZ ;  /* 0xaaaaaaaa343d7810 */ /* 0x000fe40007f7e0ff */
[----:B------:R-:W-:Y:S01]  /*64f0*/  IADD3.X R19, PT, PT, R57, -0x55555556, RZ, P6, !PT ;  /* 0xaaaaaaaa39137810 */ /* 0x000fe200037fe4ff */
[----:B------:R-:W-:Y:S01]  /*6500*/  IMAD.WIDE.U32.X R20, R51, 0x55555555, R20, P4 ;  /* 0x5555555533147825 */ /* 0x000fe200020e0414 */
[----:B------:R-:W-:-:S02]  /*6510*/  ISETP.LT.AND P6, PT, R45, RZ, PT ;  /* 0x000000ff2d00720c */ /* 0x000fc40003fc1270 */
[----:B------:R-:W-:Y:S02]  /*6520*/  IADD3.X R63, PT, PT, R53, -0x55555556, RZ, P3, !PT ;  /* 0xaaaaaaaa353f7810 */ /* 0x000fe40001ffe4ff */
[----:B------:R-:W-:Y:S02]  /*6530*/  ISETP.LT.AND P3, PT, R47, RZ, PT ;  /* 0x000000ff2f00720c */ /* 0x000fe40003f61270 */
[----:B------:R-:W-:Y:S02]  /*6540*/  SEL R26, R19, R57, P6 ;  /* 0x00000039131a7207 */ /* 0x000fe40003000000 */
[----:B------:R-:W-:Y:S02]  /*6550*/  SEL R99, R99, R56, P6 ;  /* 0x0000003863637207 */ /* 0x000fe40003000000 */
[----:B------:R-:W-:Y:S02]  /*6560*/  SEL R16, R61, R52, P3 ;  /* 0x000000343d107207 */ /* 0x000fe40001800000 */
[----:B------:R-:W-:-:S02]  /*6570*/  SEL R19, R63, R53, P3 ;  /* 0x000000353f137207 */ /* 0x000fc40001800000 */
[----:B------:R-:W-:Y:S02]  /*6580*/  IADD3 R101, P3, PT, R54, -0x55555556, RZ ;  /* 0xaaaaaaaa36657810 */ /* 0x000fe40007f7e0ff */
[----:B------:R-:W-:Y:S02]  /*6590*/  LEA.HI R52, P6, R69, R10, RZ, 0x1 ;  /* 0x0000000a45347211 */ /* 0x000fe400078d08ff */
[----:B------:R-:W-:Y:S02]  /*65a0*/  ISETP.LT.AND P5, PT, R49, RZ, PT ;  /* 0x000000ff3100720c */ /* 0x000fe40003fa1270 */
[----:B------:R-:W-:Y:S01]  /*65b0*/  IADD3.X R57, PT, PT, R55, -0x55555556, RZ, P3, !PT ;  /* 0xaaaaaaaa37397810 */ /* 0x000fe20001ffe4ff */
[----:B------:R-:W-:Y:S01]  /*65c0*/  IMAD.WIDE.U32 R60, R52, 0x55555556, RZ ;  /* 0x55555556343c7825 */ /* 0x000fe200078e00ff */
[----:B------:R-:W-:Y:S02]  /*65d0*/  LEA.HI.X.SX32 R53, R69, RZ, 0xe, P6 ;  /* 0x000000ff45357211 */ /* 0x000fe400030f76ff */
[----:B------:R-:W-:-:S02]  /*65e0*/  SEL R101, R101, R54, P5 ;  /* 0x0000003665657207 */ /* 0x000fc40002800000 */
[----:B------:R-:W-:Y:S02]  /*65f0*/  SEL R10, R57, R55, P5 ;  /* 0x00000037390a7207 */ /* 0x000fe40002800000 */
[----:B------:R-:W-:Y:S01]  /*6600*/  LEA.HI R54, P6, R66, R73, RZ, 0x1 ;  /* 0x0000004942367211 */ /* 0x000fe200078d08ff */
[----:B------:R-:W-:Y:S01]  /*6610*/  IMAD.WIDE.U32 R72, R53, 0x55555556, RZ ;  /* 0x5555555635487825 */ /* 0x000fe200078e00ff */
[C---:B------:R-:W-:Y:S02]  /*6620*/  LEA.HI R58, P5, R65.reuse, R68, RZ, 0x1 ;  /* 0x00000044413a7211 */ /* 0x040fe400078b08ff */
[----:B------:R-:W-:Y:S02]  /*6630*/  LEA.HI R56, P3, R64, R67, RZ, 0x1 ;  /* 0x0000004340387211 */ /* 0x000fe400078708ff */
[----:B------:R-:W-:Y:S01]  /*6640*/  LEA.HI.X.SX32 R59, R65, RZ, 0x19, P5 ;  /* 0x000000ff413b7211 */ /* 0x000fe200028fceff */
[----:B------:R-:W-:Y:S01]  /*6650*/  IMAD.WIDE.U32 R72, P5, R52, 0x55555555, R72 ;  /* 0x5555555534487825 */ /* 0x000fe200078a0048 */
[----:B------:R-:W-:-:S02]  /*6660*/  IADD3 R63, P4, PT, R20, -0x55555556, RZ ;  /* 0xaaaaaaaa143f7810 */ /* 0x000fc40007f9e0ff */
[----:B------:R-:W-:Y:S01]  /*6670*/  LEA.HI.X.SX32 R55, R66, RZ, 0xd, P6 ;  /* 0x000000ff42377211 */ /* 0x000fe200030f6eff */
[----:B------:R-:W-:Y:S01]  /*6680*/  IMAD.WIDE.U32 R68, R59, 0x55555556, RZ ;  /* 0x555555563b447825 */ /* 0x000fe200078e00ff */
[----:B------:R-:W-:Y:S02]  /*6690*/  LEA.HI.X.SX32 R57, R64, RZ, 0xb, P3 ;  /* 0x000000ff40397211 */ /* 0x000fe400018f5eff */
[----:B------:R-:W-:Y:S01]  /*66a0*/  ISETP.LT.AND P3, PT, R51, RZ, PT ;  /* 0x000000ff3300720c */ /* 0x000fe20003f61270 */
[----:B------:R-:W-:Y:S01]  /*66b0*/  IMAD.WIDE.U32 R66, R54, 0x55555556, RZ ;  /* 0x5555555636427825 */ /* 0x000fe200078e00ff */
[----:B------:R-:W-:Y:S02]  /*66c0*/  IADD3.X R111, PT, PT, R21, -0x55555556, RZ, P4, !PT ;  /* 0xaaaaaaaa156f7810 */ /* 0x000fe400027fe4ff */
[----:B------:R-:W-:Y:S01]  /*66d0*/  IADD3 RZ, P4, PT, R61, R72, RZ ;  /* 0x000000483dff7210 */ /* 0x000fe20007f9e0ff */
[----:B------:R-:W-:Y:S01]  /*66e0*/  IMAD.WIDE.U32 R60, R55, 0x55555556, RZ ;  /* 0x55555556373c7825 */ /* 0x000fe200078e00ff */
[----:B------:R-:W-:-:S02]  /*66f0*/  SEL R118, R63, R20, P3 ;  /* 0x000000143f767207 */ /* 0x000fc40001800000 */
[----:B------:R-:W-:Y:S01]  /*6700*/  SEL R111, R111, R21, P3 ;  /* 0x000000156f6f7207 */ /* 0x000fe20001800000 */
[----:B------:R-:W-:-:S04]  /*6710*/  IMAD.WIDE.U32 R20, R57, 0x55555556, RZ ;  /* 0x5555555639147825 */ /* 0x000fc800078e00ff */
[----:B------:R-:W-:-:S04]  /*6720*/  IMAD.WIDE.U32 R68, P6, R58, 0x55555555, R68 ;  /* 0x555555553a447825 */ /* 0x000fc800078c0044 */
[----:B------:R-:W-:-:S04]  /*6730*/  IMAD.WIDE.U32 R60, P3, R54, 0x55555555, R60 ;  /* 0x55555555363c7825 */ /* 0x000fc8000786003c */
[----:B------:R-:W-:Y:S01]  /*6740*/  IMAD.X R115, RZ, RZ, RZ, P5 ;  /* 0x000000ffff737224 */ /* 0x000fe200028e06ff */
[----:B------:R-:W-:Y:S01]  /*6750*/  IADD3 RZ, P5, PT, R67, R60, RZ ;  /* 0x0000003c43ff7210 */ /* 0x000fe20007fbe0ff */
[----:B------:R-:W-:Y:S02]  /*6760*/  IMAD.MOV.U32 R114, RZ, RZ, R73 ;  /* 0x000000ffff727224 */ /* 0x000fe400078e0049 */
[----:B------:R-:W-:Y:S02]  /*6770*/  IMAD.X R63, RZ, RZ, RZ, P6 ;  /* 0x000000ffff3f7224 */ /* 0x000fe400030e06ff */
[----:B------:R-:W-:-:S04]  /*6780*/  IMAD.WIDE.U32 R64, R56, 0x55555556, RZ ;  /* 0x5555555638407825 */ /* 0x000fc800078e00ff */
[----:B------:R-:W-:-:S04]  /*6790*/  IMAD.WIDE.U32 R20, P6, R56, 0x55555555, R20 ;  /* 0x5555555538147825 */ /* 0x000fc800078c0014 */
[----:B------:R-:W-:Y:S01]  /*67a0*/  IMAD.WIDE.U32.X R114, R53, 0x55555555, R114, P4 ;  /* 0x5555555535727825 */ /* 0x000fe200020e0472 */
[----:B------:R-:W-:-:S03]  /*67b0*/  IADD3 RZ, P4, PT, R65, R20, RZ ;  /* 0x0000001441ff7210 */ /* 0x000fc60007f9e0ff */
[----:B------:R-:W-:Y:S01]  /*67c0*/  IMAD.X R67, RZ, RZ, RZ, P3 ;  /* 0x000000ffff437224 */ /* 0x000fe200018e06ff */
[----:B------:R-:W-:Y:S01]  /*67d0*/  LEA.HI R60, P3, R18, R75, RZ, 0x1 ;  /* 0x0000004b123c7211 */ /* 0x000fe200078708ff */
[----:B------:R-:W-:Y:S01]  /*67e0*/  IMAD.X R65, RZ, RZ, RZ, P6 ;  /* 0x000000ffff417224 */ /* 0x000fe200030e06ff */
[----:B------:R-:W-:Y:S01]  /*67f0*/  IADD3 R103, P6, PT, R114, -0x55555556, RZ ;  /* 0xaaaaaaaa72677810 */ /* 0x000fe20007fde0ff */
[----:B------:R-:W-:Y:S01]  /*6800*/  IMAD.MOV.U32 R66, RZ, RZ, R61 ;  /* 0x000000ffff427224 */ /* 0x000fe200078e003d */
[----:B------:R-:W-:Y:S01]  /*6810*/  LEA.HI.X.SX32 R61, R18, RZ, 0x9, P3 ;  /* 0x000000ff123d7211 */ /* 0x000fe200018f4eff */
[----:B------:R-:W-:Y:S01]  /*6820*/  IMAD.WIDE.U32 R72, R58, 0x55555556, RZ ;  /* 0x555555563a487825 */ /* 0x000fe200078e00ff */
[----:B------:R-:W-:Y:S02]  /*6830*/  IADD3.X R75, PT, PT, R115, -0x55555556, RZ, P6, !PT ;  /* 0xaaaaaaaa734b7810 */ /* 0x000fe400037fe4ff */
[----:B------:R-:W-:Y:S01]  /*6840*/  ISETP.LT.AND P6, PT, R53, RZ, PT ;  /* 0x000000ff3500720c */ /* 0x000fe20003fc1270 */
[----:B------:R-:W-:Y:S01]  /*6850*/  IMAD.MOV.U32 R64, RZ, RZ, R21 ;  /* 0x000000ffff407224 */ /* 0x000fe200078e0015 */
[----:B------:R-:W-:Y:S01]  /*6860*/  IADD3 RZ, P3, PT, R73, R68, RZ ;  /* 0x0000004449ff7210 */ /* 0x000fe20007f7e0ff */
[----:B------:R-:W-:Y:S01]  /*6870*/  IMAD.WIDE.U32.X R66, R55, 0x55555555, R66, P5 ;  /* 0x5555555537427825 */ /* 0x000fe200028e0442 */
[----:B------:R-:W-:-:S02]  /*6880*/  SEL R103, R103, R114, P6 ;  /* 0x0000007267677207 */ /* 0x000fc40003000000 */
[----:B------:R-:W-:Y:S01]  /*6890*/  SEL R114, R75, R115, P6 ;  /* 0x000000734b727207 */ /* 0x000fe20003000000 */
[C---:B------:R-:W-:Y:S01]  /*68a0*/  IMAD.WIDE.U32 R20, R61.reuse, 0x55555556, RZ ;  /* 0x555555563d147825 */ /* 0x040fe200078e00ff */
[----:B------:R-:W-:Y:S02]  /*68b0*/  IADD3 R115, P6, PT, R66, -0x55555556, RZ ;  /* 0xaaaaaaaa42737810 */ /* 0x000fe40007fde0ff */
[----:B------:R-:W-:Y:S01]  /*68c0*/  ISETP.LT.AND P2, PT, R61, RZ, PT ;  /* 0x000000ff3d00720c */ /* 0x000fe20003f41270 */
[----:B------:R-:W-:Y:S01]  /*68d0*/  IMAD.MOV.U32 R62, RZ, RZ, R69 ;  /* 0x000000ffff3e7224 */ /* 0x000fe200078e0045 */
[----:B------:R-:W-:Y:S01]  /*68e0*/  IADD3.X R73, PT, PT, R67, -0x55555556, RZ, P6, !PT ;  /* 0xaaaaaaaa43497810 */ /* 0x000fe200037fe4ff */
[----:B------:R-:W-:-:S04]  /*68f0*/  IMAD.WIDE.U32 R68, R60, 0x55555556, RZ ;  /* 0x555555563c447825 */ /* 0x000fc800078e00ff */
[----:B------:R-:W-:-:S04]  /*6900*/  IMAD.WIDE.U32 R20, P5, R60, 0x55555555, R20 ;  /* 0x555555553c147825 */ /* 0x000fc800078a0014 */
[----:B------:R-:W-:Y:S01]  /*6910*/  IMAD.WIDE.U32.X R62, R59, 0x55555555, R62, P3 ;  /* 0x555555553b3e7825 */ /* 0x000fe200018e043e */
[----:B------:R-:W-:Y:S02]  /*6920*/  ISETP.LT.AND P3, PT, R55, RZ, PT ;  /* 0x000000ff3700720c */ /* 0x000fe40003f61270 */
[----:B------:R-:W-:Y:S01]  /*6930*/  IADD3 RZ, P6, PT, R69, R20, RZ ;  /* 0x0000001445ff7210 */ /* 0x000fe20007fde0ff */
[----:B------:R-:W-:Y:S01]  /*6940*/  IMAD.WIDE.U32.X R64, R57, 0x55555555, R64, P4 ;  /* 0x5555555539407825 */ /* 0x000fe200020e0440 */
[----:B------:R-:W-:Y:S02]  /*6950*/  SEL R115, R115, R66, P3 ;  /* 0x0000004273737207 */ /* 0x000fe40001800000 */
[----:B------:R-:W-:Y:S01]  /*6960*/  SEL R20, R73, R67, P3 ;  /* 0x0000004349147207 */ /* 0x000fe20001800000 */
[----:B------:R-:W-:Y:S01]  /*6970*/  IMAD.X R75, RZ, RZ, RZ, P5 ;  /* 0x000000ffff4b7224 */ /* 0x000fe200028e06ff */
[----:B------:R-:W-:Y:S01]  /*6980*/  IADD3 R69, P4, PT, R64, -0x55555556, RZ ;  /* 0xaaaaaaaa40457810 */ /* 0x000fe20007f9e0ff */
[----:B------:R-:W-:Y:S01]  /*6990*/  IMAD.MOV.U32 R74, RZ, RZ, R21 ;  /* 0x000000ffff4a7224 */ /* 0x000fe200078e0015 */
[----:B------:R-:W-:-:S02]  /*69a0*/  IADD3 R117, P3, PT, R62, -0x55555556, RZ ;  /* 0xaaaaaaaa3e757810 */ /* 0x000fc40007f7e0ff */
[----:B------:R-:W-:Y:S01]  /*69b0*/  IADD3.X R73, PT, PT, R65, -0x55555556, RZ, P4, !PT ;  /* 0xaaaaaaaa41497810 */ /* 0x000fe200027fe4ff */
[----:B------:R-:W-:Y:S01]  /*69c0*/  IMAD.WIDE.U32.X R74, R61, 0x55555555, R74, P6 ;  /* 0x555555553d4a7825 */ /* 0x000fe200030e044a */
[----:B------:R-:W-:Y:S02]  /*69d0*/  IADD3.X R67, PT, PT, R63, -0x55555556, RZ, P3, !PT ;  /* 0xaaaaaaaa3f437810 */ /* 0x000fe40001ffe4ff */
[----:B------:R-:W-:Y:S02]  /*69e0*/  ISETP.LT.AND P4, PT, R57, RZ, PT ;  /* 0x000000ff3900720c */ /* 0x000fe40003f81270 */
[----:B------:R-:W-:Y:S02]  /*69f0*/  ISETP.LT.AND P3, PT, R59, RZ, PT ;  /* 0x000000ff3b00720c */ /* 0x000fe40003f61270 */
[----:B------:R-:W-:Y:S02]  /*6a00*/  SEL R18, R69, R64, P4 ;  /* 0x0000004045127207 */ /* 0x000fe40002000000 */
[----:B------:R-:W-:-:S02]  /*6a10*/  SEL R21, R73, R65, P4 ;  /* 0x0000004149157207 */ /* 0x000fc40002000000 */
[----:B------:R-:W-:Y:S02]  /*6a20*/  SEL R117, R117, R62, P3 ;  /* 0x0000003e75757207 */ /* 0x000fe40001800000 */
[----:B------:R-:W-:Y:S02]  /*6a30*/  LEA.HI R66, P5, R70, R83, RZ, 0x1 ;  /* 0x0000005346427211 */ /* 0x000fe400078b08ff */
[----:B------:R-:W-:Y:S02]  /*6a40*/  SEL R112, R67, R63, P3 ;  /* 0x0000003f43707207 */ /* 0x000fe40001800000 */
[----:B------:R-:W-:Y:S02]  /*6a50*/  LEA.HI R62, P4, R78, R79, RZ, 0x1 ;  /* 0x0000004f4e3e7211 */ /* 0x000fe400078908ff */
[----:B------:R-:W-:Y:S01]  /*6a60*/  LEA.HI R64, P3, R77, R82, RZ, 0x1 ;  /* 0x000000524d407211 */ /* 0x000fe200078708ff */
[----:B------:R-:W-:Y:S01]  /*6a70*/  IMAD.WIDE.U32 R82, R66, 0x55555556, RZ ;  /* 0x5555555642527825 */ /* 0x000fe200078e00ff */
[----:B------:R-:W-:-:S02]  /*6a80*/  LEA.HI.X.SX32 R67, R70, RZ, 0x9, P5 ;  /* 0x000000ff46437211 */ /* 0x000fc400028f4eff */
[----:B------:R-:W-:Y:S01]  /*6a90*/  LEA.HI.X.SX32 R63, R78, RZ, 0x9, P4 ;  /* 0x000000ff4e3f7211 */ /* 0x000fe200020f4eff */
[----:B------:R-:W-:Y:S01]  /*6aa0*/  IMAD.WIDE.U32 R86, R64, 0x55555556, RZ ;  /* 0x5555555640567825 */ /* 0x000fe200078e00ff */
[C---:B------:R-:W-:Y:S02]  /*6ab0*/  LEA.HI R68, P4, R76.reuse, R81, RZ, 0x1 ;  /* 0x000000514c447211 */ /* 0x040fe400078908ff */
[----:B------:R-:W-:Y:S01]  /*6ac0*/  LEA.HI.X.SX32 R65, R77, RZ, 0x9, P3 ;  /* 0x000000ff4d417211 */ /* 0x000fe200018f4eff */
[----:B------:R-:W-:Y:S01]  /*6ad0*/  IMAD.WIDE.U32 R78, R67, 0x55555556, RZ ;  /* 0x55555556434e7825 */ /* 0x000fe200078e00ff */
[----:B------:R-:W-:Y:S02]  /*6ae0*/  LEA.HI.X.SX32 R69, R76, RZ, 0x4, P4 ;  /* 0x000000ff4c457211 */ /* 0x000fe400020f26ff */
[----:B------:R-:W-:Y:S01]  /*6af0*/  LEA.HI R70, P3, R71, R80, RZ, 0x1 ;  /* 0x0000005047467211 */ /* 0x000fe200078708ff */
[----:B------:R-:W-:-:S03]  /*6b00*/  IMAD.WIDE.U32 R76, R65, 0x55555556, RZ ;  /* 0x55555556414c7825 */ /* 0x000fc600078e00ff */
[----:B------:R-:W-:Y:S01]  /*6b10*/  LEA.HI.X.SX32 R71, R71, RZ, 0x2, P3 ;  /* 0x000000ff47477211 */ /* 0x000fe200018f16ff */
[----:B------:R-:W-:-:S04]  /*6b20*/  IMAD.WIDE.U32 R72, R63, 0x55555556, RZ ;  /* 0x555555563f487825 */ /* 0x000fc800078e00ff */
[----:B------:R-:W-:-:S04]  /*6b30*/  IMAD.WIDE.U32 R78, P5, R66, 0x55555555, R78 ;  /* 0x55555555424e7825 */ /* 0x000fc800078a004e */
[----:B------:R-:W-:Y:S01]  /*6b40*/  IMAD.WIDE.U32 R84, R69, 0x55555556, RZ ;  /* 0x5555555645547825 */ /* 0x000fe200078e00ff */
[----:B------:R-:W-:-:S03]  /*6b50*/  IADD3 RZ, P3, PT, R83, R78, RZ ;  /* 0x0000004e53ff7210 */ /* 0x000fc60007f7e0ff */
[----:B------:R-:W-:-:S04]  /*6b60*/  IMAD.WIDE.U32 R76, P6, R64, 0x55555555, R76 ;  /* 0x55555555404c7825 */ /* 0x000fc800078c004c */
[----:B------:R-:W-:-:S04]  /*6b70*/  IMAD.WIDE.U32 R72, P4, R62, 0x55555555, R72 ;  /* 0x555555553e487825 */ /* 0x000fc80007880048 */
[----:B------:R-:W-:-:S04]  /*6b80*/  IMAD.WIDE.U32 R94, R71, 0x55555556, RZ ;  /* 0x55555556475e7825 */ /* 0x000fc800078e00ff */
[----:B------:R-:W-:Y:S02]  /*6b90*/  IMAD.X R83, RZ, RZ, RZ, P6 ;  /* 0x000000ffff537224 */ /* 0x000fe400030e06ff */
[----:B------:R-:W-:-:S04]  /*6ba0*/  IMAD.WIDE.U32 R84, P6, R68, 0x55555555, R84 ;  /* 0x5555555544547825 */ /* 0x000fc800078c0054 */
[----:B------:R-:W-:-:S04]  /*6bb0*/  IMAD.WIDE.U32 R88, R62, 0x55555556, RZ ;  /* 0x555555563e587825 */ /* 0x000fc800078e00ff */
[----:B------:R-:W-:Y:S01]  /*6bc0*/  IMAD.X R81, RZ, RZ, RZ, P4 ;  /* 0x000000ffff517224 */ /* 0x000fe200020e06ff */
[----:B------:R-:W-:Y:S01]  /*6bd0*/  IADD3 RZ, P4, PT, R87, R76, RZ ;  /* 0x0000004c57ff7210 */ /* 0x000fe20007f9e0ff */
[----:B------:R-:W-:Y:S01]  /*6be0*/  IMAD.X R93, RZ, RZ, RZ, P6 ;  /* 0x000000ffff5d7224 */ /* 0x000fe200030e06ff */
[----:B------:R-:W-:Y:S01]  /*6bf0*/  LEA.HI R76, R27, R27, RZ, 0x1 ;  /* 0x0000001b1b4c7211 */ /* 0x000fe200078f08ff */
[----:B------:R-:W-:Y:S01]  /*6c00*/  IMAD.X R87, RZ, RZ, RZ, P5 ;  /* 0x000000ffff577224 */ /* 0x000fe200028e06ff */
[----:B------:R-:W-:Y:S01]  /*6c10*/  IADD3 RZ, P5, PT, R89, R72, RZ ;  /* 0x0000004859ff7210 */ /* 0x000fe20007fbe0ff */
[----:B------:R-:W-:Y:S01]  /*6c20*/  IMAD.WIDE.U32 R90, R70, 0x55555556, RZ ;  /* 0x55555556465a7825 */ /* 0x000fe200078e00ff */
[----:B------:R-:W-:-:S03]  /*6c30*/  PRMT R90, R100, 0x9910, RZ ;  /* 0x00009910645a7816 */ /* 0x000fc600000000ff */
[----:B------:R-:W-:-:S04]  /*6c40*/  IMAD.WIDE.U32 R94, P6, R70, 0x55555555, R94 ;  /* 0x55555555465e7825 */ /* 0x000fc800078c005e */
[----:B------:R-:W-:Y:S01]  /*6c50*/  IMAD.MOV.U32 R80, RZ, RZ, R73 ;  /* 0x000000ffff507224 */ /* 0x000fe200078e0049 */
[----:B------:R-:W-:Y:S01]  /*6c60*/  IADD3 RZ, P1, PT, R91, R94, RZ ;  /* 0x0000005e5bff7210 */ /* 0x000fe20007f3e0ff */
[----:B------:R-:W-:-:S04]  /*6c70*/  IMAD.HI R72, R9, 0x55555556, RZ ;  /* 0x5555555609487827 */ /* 0x000fc800078e02ff */
[----:B------:R-:W-:Y:S01]  /*6c80*/  IMAD.X R73, RZ, RZ, RZ, P6 ;  /* 0x000000ffff497224 */ /* 0x000fe200030e06ff */
[----:B------:R-:W-:Y:S01]  /*6c90*/  IADD3 R91, P6, PT, R74, -0x55555556, RZ ;  /* 0xaaaaaaaa4a5b7810 */ /* 0x000fe20007fde0ff */
[----:B------:R-:W-:Y:S01]  /*6ca0*/  IMAD.WIDE.U32.X R80, R63, 0x55555555, R80, P5 ;  /* 0x555555553f507825 */ /* 0x000fe200028e0450 */
[----:B------:R-:W-:-:S03]  /*6cb0*/  LEA.HI R78, R72, R72, RZ, 0x1 ;  /* 0x00000048484e7211 */ /* 0x000fc600078f08ff */
[----:B------:R-:W-:Y:S01]  /*6cc0*/  IMAD.WIDE.U32 R88, R68, 0x55555556, RZ ;  /* 0x5555555644587825 */ /* 0x000fe200078e00ff */
[----:B------:R-:W-:-:S03]  /*6cd0*/  PRMT R88, R116, 0x9910, RZ ;  /* 0x0000991074587816 */ /* 0x000fc600000000ff */
[----:B------:R-:W-:Y:S01]  /*6ce0*/  IMAD.MOV.U32 R72, RZ, RZ, R95 ;  /* 0x000000ffff487224 */ /* 0x000fe200078e005f */
[----:B------:R-:W-:Y:S01]  /*6cf0*/  IADD3.X R95, PT, PT, R75, -0x55555556, RZ, P6, !PT ;  /* 0xaaaaaaaa4b5f7810 */ /* 0x000fe200037fe4ff */
[----:B------:R-:W-:Y:S01]  /*6d00*/  IMAD.MOV.U32 R92, RZ, RZ, R85 ;  /* 0x000000ffff5c7224 */ /* 0x000fe200078e0055 */
[----:B------:R-:W-:Y:S01]  /*6d10*/  IADD3 R85, P6, PT, R80, -0x55555556, RZ ;  /* 0xaaaaaaaa50557810 */ /* 0x000fe20007fde0ff */
[----:B------:R-:W-:Y:S01]  /*6d20*/  IMAD.HI R27, R8, 0x55555556, RZ ;  /* 0x55555556081b7827 */ /* 0x000fe200078e02ff */
[----:B------:R-:W-:Y:S02]  /*6d30*/  IADD3 RZ, P5, PT, R89, R84, RZ ;  /* 0x0000005459ff7210 */ /* 0x000fe40007fbe0ff */
[----:B------:R-:W-:Y:S01]  /*6d40*/  IADD3.X R89, PT, PT, R81, -0x55555556, RZ, P6, !PT ;  /* 0xaaaaaaaa51597810 */ /* 0x000fe200037fe4ff */
[----:B------:R-:W-:Y:S01]  /*6d50*/  IMAD.MOV.U32 R82, RZ, RZ, R77 ;  /* 0x000000ffff527224 */ /* 0x000fe200078e004d */
[----:B------:R-:W-:Y:S01]  /*6d60*/  LEA.HI R77, R27, R27, RZ, 0x1 ;  /* 0x0000001b1b4d7211 */ /* 0x000fe200078f08ff */
[----:B------:R-:W-:Y:S01]  /*6d70*/  IMAD.MOV.U32 R86, RZ, RZ, R79 ;  /* 0x000000ffff567224 */ /* 0x000fe200078e004f */
[----:B------:R-:W-:Y:S01]  /*6d80*/  IADD3 R79, P6, PT, R96, -0x55555556, RZ ;  /* 0xaaaaaaaa604f7810 */ /* 0x000fe20007fde0ff */
[----:B------:R-:W-:Y:S01]  /*6d90*/  IMAD R109, R76, -0x3, R109 ;  /* 0xfffffffd4c6d7824 */ /* 0x000fe200078e026d */
[----:B------:R-:W-:Y:S01]  /*6da0*/  SEL R27, R91, R74, P2 ;  /* 0x0000004a5b1b7207 */ /* 0x000fe20001000000 */
[----:B------:R-:W-:Y:S01]  /*6db0*/  IMAD R8, R77, -0x3, R8 ;  /* 0xfffffffd4d087824 */ /* 0x000fe200078e0208 */
[----:B------:R-:W-:Y:S01]  /*6dc0*/  SEL R74, R95, R75, P2 ;  /* 0x0000004b5f4a7207 */ /* 0x000fe20001000000 */
[----:B------:R-:W-:Y:S01]  /*6dd0*/  IMAD.HI R76, R17, 0x55555556, RZ ;  /* 0x55555556114c7827 */ /* 0x000fe200078e02ff */
[----:B------:R-:W-:-:S02]  /*6de0*/  ISETP.LT.AND P2, PT, R33, RZ, PT ;  /* 0x000000ff2100720c */ /* 0x000fc40003f41270 */
[----:B------:R-:W-:Y:S01]  /*6df0*/  IADD3.X R75, PT, PT, R97, -0x55555556, RZ, P6, !PT ;  /* 0xaaaaaaaa614b7810 */ /* 0x000fe200037fe4ff */
[----:B------:R-:W-:Y:S01]  /*6e00*/  IMAD.WIDE.U32.X R82, R65, 0x55555555, R82, P4 ;  /* 0x5555555541527825 */ /* 0x000fe200020e0452 */
[----:B------:R-:W-:Y:S02]  /*6e10*/  SEL R77, R79, R96, P2 ;  /* 0x000000604f4d7207 */ /* 0x000fe40001000000 */
[----:B------:R-:W-:Y:S01]  /*6e20*/  SEL R96, R75, R97, P2 ;  /* 0x000000614b607207 */ /* 0x000fe20001000000 */
[----:B------:R-:W-:Y:S01]  /*6e30*/  IMAD.WIDE.U32.X R86, R67, 0x55555555, R86, P3 ;  /* 0x5555555543567825 */ /* 0x000fe200018e0456 */
[----:B------:R-:W-:Y:S02]  /*6e40*/  LEA.HI R76, R76, R76, RZ, 0x1 ;  /* 0x0000004c4c4c7211 */ /* 0x000fe400078f08ff */
[----:B------:R-:W-:Y:S01]  /*6e50*/  LEA.HI R77, P2, R96, R77, RZ, 0x1 ;  /* 0x0000004d604d7211 */ /* 0x000fe200078508ff */
[----:B------:R-:W-:Y:S01]  /*6e60*/  IMAD R9, R78, -0x3, R9 ;  /* 0xfffffffd4e097824 */ /* 0x000fe200078e0209 */
[----:B------:R-:W-:Y:S01]  /*6e70*/  ISETP.LT.AND P6, PT, R63, RZ, PT ;  /* 0x000000ff3f00720c */ /* 0x000fe20003fc1270 */
[----:B------:R-:W-:Y:S01]  /*6e80*/  IMAD R17, R76, -0x3, R17 ;  /* 0xfffffffd4c117824 */ /* 0x000fe200078e0211 */
[----:B------:R-:W-:Y:S01]  /*6e90*/  LEA.HI R107, P4, R104, R107, RZ, 0x1 ;  /* 0x0000006b686b7211 */ /* 0x000fe200078908ff */
[----:B------:R-:W-:Y:S01]  /*6ea0*/  IMAD.WIDE.U32 R32, R77, -0x3, R32 ;  /* 0xfffffffd4d207825 */ /* 0x000fe200078e0020 */
[----:B------:R-:W-:-:S02]  /*6eb0*/  SEL R75, R85, R80, P6 ;  /* 0x00000050554b7207 */ /* 0x000fc40003000000 */
[----:B------:R-:W-:Y:S01]  /*6ec0*/  SEL R80, R89, R81, P6 ;  /* 0x0000005159507207 */ /* 0x000fe20003000000 */
[----:B------:R-:W-:Y:S01]  /*6ed0*/  IMAD.HI R76, R106, 0x55555556, RZ ;  /* 0x555555566a4c7827 */ /* 0x000fe200078e02ff */
[----:B------:R-:W-:Y:S02]  /*6ee0*/  IADD3 R85, P6, PT, R82, -0x55555556, RZ ;  /* 0xaaaaaaaa52557810 */ /* 0x000fe40007fde0ff */
[----:B------:R-:W-:Y:S01]  /*6ef0*/  I2FP.F32.S32 R79, R32 ;  /* 0x00000020004f7245 */ /* 0x000fe20000201400 */
[----:B------:R-:W-:Y:S01]  /*6f00*/  IMAD.WIDE.U32 R34, R107, -0x3, R34 ;  /* 0xfffffffd6b227825 */ /* 0x000fe200078e0022 */
[----:B------:R-:W-:Y:S02]  /*6f10*/  LEA.HI R81, R76, R76, RZ, 0x1 ;  /* 0x0000004c4c517211 */ /* 0x000fe400078f08ff */
[----:B------:R-:W-:Y:S01]  /*6f20*/  IADD3.X R89, PT, PT, R83, -0x55555556, RZ, P6, !PT ;  /* 0xaaaaaaaa53597810 */ /* 0x000fe200037fe4ff */
[----:B------:R-:W-:Y:S01]  /*6f30*/  FFMA R79, R79, 0.11111111193895339966, R0 ;  /* 0x3de38e394f4f7823 */ /* 0x000fe20000000000 */
[----:B------:R-:W-:Y:S01]  /*6f40*/  I2FP.F32.S32 R76, R34 ;  /* 0x00000022004c7245 */ /* 0x000fe20000201400 */
[----:B------:R-:W-:Y:S01]  /*6f50*/  IMAD R106, R81, -0x3, R106 ;  /* 0xfffffffd516a7824 */ /* 0x000fe200078e026a */
[----:B------:R-:W-:Y:S01]  /*6f60*/  ISETP.LT.AND P6, PT, R65, RZ, PT ;  /* 0x000000ff4100720c */ /* 0x000fe20003fc1270 */
[----:B------:R-:W-:Y:S01]  /*6f70*/  IMAD.X R104, RZ, RZ, R104, P4 ;  /* 0x000000ffff687224 */ /* 0x000fe200020e0668 */
[----:B------:R-:W-:Y:S01]  /*6f80*/  IADD3 R91, P3, PT, R86, -0x55555556, RZ ;  /* 0xaaaaaaaa565b7810 */ /* 0x000fe20007f7e0ff */
[----:B------:R-:W-:Y:S01]  /*6f90*/  FFMA R76, R76, 0.037037037312984466553, R79 ;  /* 0x3d17b4264c4c7823 */ /* 0x000fe2000000004f */
[----:B------:R-:W-:Y:S01]  /*6fa0*/  SEL R0, R85, R82, P6 ;  /* 0x0000005255007207 */ /* 0x000fe20003000000 */
[----:B------:R-:W-:Y:S01]  /*6fb0*/  IMAD.HI R82, R15, 0x55555556, RZ ;  /* 0x555555560f527827 */ /* 0x000fe200078e02ff */
[----:B------:R-:W-:-:S02]  /*6fc0*/  SEL R83, R89, R83, P6 ;  /* 0x0000005359537207 */ /* 0x000fc40003000000 */
[----:B------:R-:W-:Y:S01]  /*6fd0*/  LEA.HI R79, P6, R113, R12, RZ, 0x1 ;  /* 0x0000000c714f7211 */ /* 0x000fe200078d08ff */
[----:B------:R-:W-:Y:S01]  /*6fe0*/  IMAD.HI R12, R108, 0x55555556, RZ ;  /* 0x555555566c0c7827 */ /* 0x000fe200078e02ff */
[----:B------:R-:W-:Y:S02]  /*6ff0*/  LEA.HI R105, P4, R24, R105, RZ, 0x1 ;  /* 0x0000006918697211 */ /* 0x000fe400078908ff */
[----:B------:R-:W-:Y:S01]  /*7000*/  IADD3.X R95, PT, PT, R87, -0x55555556, RZ, P3, !PT ;  /* 0xaaaaaaaa575f7810 */ /* 0x000fe20001ffe4ff */
[----:B------:R-:W-:Y:S01]  /*7010*/  IMAD.WIDE.U32 R36, R79, -0x3, R36 ;  /* 0xfffffffd4f247825 */ /* 0x000fe200078e0024 */
[----:B------:R-:W-:Y:S02]  /*7020*/  ISETP.LT.AND P3, PT, R67, RZ, PT ;  /* 0x000000ff4300720c */ /* 0x000fe40003f61270 */
[----:B------:R-:W-:Y:S01]  /*7030*/  LEA.HI R89, R12, R12, RZ, 0x1 ;  /* 0x0000000c0c597211 */ /* 0x000fe200078f08ff */
[----:B------:R-:W-:Y:S01]  /*7040*/  IMAD.WIDE.U32 R38, R105, -0x3, R38 ;  /* 0xfffffffd69267825 */ /* 0x000fe200078e0026 */
[----:B------:R-:W-:-:S02]  /*7050*/  I2FP.F32.S32 R81, R36 ;  /* 0x0000002400517245 */ /* 0x000fc40000201400 */
[----:B------:R-:W-:Y:S01]  /*7060*/  SEL R12, R91, R86, P3 ;  /* 0x000000565b0c7207 */ /* 0x000fe20001800000 */
[----:B------:R-:W-:Y:S01]  /*7070*/  IMAD.X R113, RZ, RZ, R113, P6 ;  /* 0x000000ffff717224 */ /* 0x000fe200030e0671 */
[----:B------:R-:W-:Y:S01]  /*7080*/  SEL R87, R95, R87, P3 ;  /* 0x000000575f577207 */ /* 0x000fe20001800000 */
[----:B------:R-:W-:Y:S01]  /*7090*/  FFMA R76, R81, 0.012345679104328155518, R76 ;  /* 0x3c4a4588514c7823 */ /* 0x000fe2000000004c */
[----:B------:R-:W-:Y:S01]  /*70a0*/  PRMT R81, R22, 0x9910, RZ ;  /* 0x0000991016517816 */ /* 0x000fe200000000ff */
[----:B------:R-:W-:Y:S01]  /*70b0*/  IMAD.X R24, RZ, RZ, R24, P4 ;  /* 0x000000ffff187224 */ /* 0x000fe200020e0618 */
[----:B------:R-:W-:Y:S01]  /*70c0*/  LEA.HI R117, P3, R112, R117, RZ, 0x1 ;  /* 0x0000007570757211 */ /* 0x000fe200078708ff */
[----:B------:R-:W-:Y:S01]  /*70d0*/  IMAD R108, R89, -0x3, R108 ;  /* 0xfffffffd596c7824 */ /* 0x000fe200078e026c */
[----:B------:R-:W-:Y:S01]  /*70e0*/  I2FP.F32.S32 R85, R38 ;  /* 0x0000002600557245 */ /* 0x000fe20000201400 */
[----:B------:R-:W-:Y:S01]  /*70f0*/  IMAD R84, R81, 0x5556, RZ ;  /* 0x0000555651547824 */ /* 0x000fe200078e02ff */
[----:B------:R-:W-:Y:S01]  /*7100*/  LEA.HI R81, P6, R7, R14, RZ, 0x1 ;  /* 0x0000000e07517211 */ /* 0x000fe200078d08ff */
[----:B------:R-:W-:Y:S01]  /*7110*/  IMAD.WIDE.U32 R58, R117, -0x3, R58 ;  /* 0xfffffffd753a7825 */ /* 0x000fe200078e003a */
[----:B------:R-:W-:-:S03]  /*7120*/  LEA.HI R11, P4, R28, R11, RZ, 0x1 ;  /* 0x0000000b1c0b7211 */ /* 0x000fc600078908ff */
[----:B------:R-:W-:Y:S01]  /*7130*/  FFMA R76, R85, 0.0041152262128889560699, R76 ;  /* 0x3b86d905554c7823 */ /* 0x000fe2000000004c */
[----:B------:R-:W-:Y:S01]  /*7140*/  SHF.R.S32.HI R14, RZ, 0x10, R84 ;  /* 0x00000010ff0e7819 */ /* 0x000fe20000011454 */
[----:B------:R-:W-:Y:S01]  /*7150*/  IMAD.WIDE.U32 R40, R81, -0x3, R40 ;  /* 0xfffffffd51287825 */ /* 0x000fe200078e0028 */
[----:B------:R-:W-:Y:S02]  /*7160*/  I2FP.F32.S32 R85, R58 ;  /* 0x0000003a00557245 */ /* 0x000fe40000201400 */
[----:B------:R-:W-:Y:S01]  /*7170*/  LOP3.LUT R89, R14, 0xffff, RZ, 0xc0, !PT ;  /* 0x0000ffff0e597812 */ /* 0x000fe200078ec0ff */
[----:B------:R-:W-:Y:S01]  /*7180*/  IMAD.WIDE.U32.X R92, R69, 0x55555555, R92, P5 ;  /* 0x55555555455c7825 */ /* 0x000fe200028e045c */
[----:B------:R-:W-:-:S03]  /*7190*/  LEA.HI R82, R82, R82, RZ, 0x1 ;  /* 0x0000005252527211 */ /* 0x000fc600078f08ff */
[----:B------:R-:W-:Y:S01]  /*71a0*/  FFMA R76, R85, 0.0013717421097680926323, R76 ;  /* 0x3ab3cc07554c7823 */ /* 0x000fe2000000004c */
[----:B------:R-:W-:Y:S01]  /*71b0*/  I2FP.F32.S32 R85, R40 ;  /* 0x0000002800557245 */ /* 0x000fe20000201400 */
[----:B------:R-:W-:Y:S01]  /*71c0*/  IMAD.HI R78, R13, 0x55555556, RZ ;  /* 0x555555560d4e7827 */ /* 0x000fe200078e02ff */
[----:B------:R-:W-:Y:S02]  /*71d0*/  LEA.HI R14, R89, R14, RZ, 0x11 ;  /* 0x0000000e590e7211 */ /* 0x000fe400078f88ff */
[----:B------:R-:W-:Y:S01]  /*71e0*/  IADD3 R89, P5, PT, R92, -0x55555556, RZ ;  /* 0xaaaaaaaa5c597810 */ /* 0x000fe20007fbe0ff */
[----:B------:R-:W-:Y:S01]  /*71f0*/  IMAD.WIDE.U32 R42, R11, -0x3, R42 ;  /* 0xfffffffd0b2a7825 */ /* 0x000fe200078e002a */
[----:B------:R-:W-:Y:S02]  /*7200*/  LEA.HI R78, R78, R78, RZ, 0x1 ;  /* 0x0000004e4e4e7211 */ /* 0x000fe400078f08ff */
[----:B------:R-:W-:Y:S01]  /*7210*/  PRMT R84, R98, 0x9910, RZ ;  /* 0x0000991062547816 */ /* 0x000fe200000000ff */
[----:B------:R-:W-:-:S02]  /*7220*/  IMAD R15, R82, -0x3, R15 ;  /* 0xfffffffd520f7824 */ /* 0x000fc400078e020f */
[----:B------:R-:W-:Y:S01]  /*7230*/  FFMA R82, R85, 0.0004572473699226975441, R76 ;  /* 0x39efbab455527823 */ /* 0x000fe2000000004c */
[----:B------:R-:W-:Y:S01]  /*7240*/  IMAD.X R7, RZ, RZ, R7, P6 ;  /* 0x000000ffff077224 */ /* 0x000fe200030e0607 */
[----:B------:R-:W-:Y:S01]  /*7250*/  IADD3.X R91, PT, PT, R93, -0x55555556, RZ, P5, !PT ;  /* 0xaaaaaaaa5d5b7810 */ /* 0x000fe20002ffe4ff */
[----:B------:R-:W-:Y:S01]  /*7260*/  IMAD R13, R78, -0x3, R13 ;  /* 0xfffffffd4e0d7824 */ /* 0x000fe200078e020d */
[----:B------:R-:W-:Y:S01]  /*7270*/  I2FP.F32.S32 R85, R42 ;  /* 0x0000002a00557245 */ /* 0x000fe20000201400 */
[----:B------:R-:W-:Y:S01]  /*7280*/  IMAD R84, R84, 0x5556, RZ ;  /* 0x0000555654547824 */ /* 0x000fe200078e02ff */
[----:B------:R-:W-:Y:S01]  /*7290*/  LEA.HI R99, P6, R26, R99, RZ, 0x1 ;  /* 0x000000631a637211 */ /* 0x000fe200078d08ff */
[----:B------:R-:W-:Y:S01]  /*72a0*/  IMAD.X R28, RZ, RZ, R28, P4 ;  /* 0x000000ffff1c7224 */ /* 0x000fe200020e061c */
[----:B------:R-:W-:Y:S01]  /*72b0*/  ISETP.LT.AND P5, PT, R69, RZ, PT ;  /* 0x000000ff4500720c */ /* 0x000fe20003fa1270 */
[----:B------:R-:W-:Y:S01]  /*72c0*/  FFMA R82, R85, 0.00015241578512359410524, R82 ;  /* 0x391fd1cd55527823 */ /* 0x000fe20000000052 */
[----:B------:R-:W-:Y:S01]  /*72d0*/  PRMT R78, R23, 0x9910, RZ ;  /* 0x00009910174e7816 */ /* 0x000fe200000000ff */
[----:B------:R-:W-:Y:S01]  /*72e0*/  IMAD.WIDE.U32 R44, R99, -0x3, R44 ;  /* 0xfffffffd632c7825 */ /* 0x000fe200078e002c */
[----:B------:R-:W-:-:S02]  /*72f0*/  SEL R76, R89, R92, P5 ;  /* 0x0000005c594c7207 */ /* 0x000fc40002800000 */
[----:B------:R-:W-:Y:S01]  /*7300*/  SEL R93, R91, R93, P5 ;  /* 0x0000005d5b5d7207 */ /* 0x000fe20002800000 */
[----:B------:R-:W-:Y:S01]  /*7310*/  IMAD R78, R78, 0x5556, RZ ;  /* 0x000055564e4e7824 */ /* 0x000fe200078e02ff */
[----:B------:R-:W-:Y:S01]  /*7320*/  LEA.HI R85, P5, R19, R16, RZ, 0x1 ;  /* 0x0000001013557211 */ /* 0x000fe200078b08ff */
[----:B------:R-:W-:Y:S01]  /*7330*/  IMAD.WIDE.U32.X R72, R71, 0x55555555, R72, P1 ;  /* 0x5555555547487825 */ /* 0x000fe200008e0448 */
[----:B------:R-:W-:Y:S02]  /*7340*/  SHF.R.S32.HI R84, RZ, 0x10, R84 ;  /* 0x00000010ff547819 */ /* 0x000fe40000011454 */
[----:B------:R-:W-:Y:S01]  /*7350*/  I2FP.F32.S32 R89, R44 ;  /* 0x0000002c00597245 */ /* 0x000fe20000201400 */
[----:B------:R-:W-:Y:S01]  /*7360*/  IMAD.WIDE.U32 R46, R85, -0x3, R46 ;  /* 0xfffffffd552e7825 */ /* 0x000fe200078e002e */
[----:B------:R-:W-:Y:S02]  /*7370*/  PRMT R86, R25, 0x9910, RZ ;  /* 0x0000991019567816 */ /* 0x000fe400000000ff */
[----:B------:R-:W-:Y:S01]  /*7380*/  LOP3.LUT R95, R84, 0xffff, RZ, 0xc0, !PT ;  /* 0x0000ffff545f7812 */ /* 0x000fe200078ec0ff */
[----:B------:R-:W-:Y:S01]  /*7390*/  FFMA R82, R89, 5.0805261707864701748e-05, R82 ;  /* 0x385517bc59527823 */ /* 0x000fe20000000052 */
[----:B------:R-:W-:Y:S01]  /*73a0*/  LEA.HI R101, P4, R10, R101, RZ, 0x1 ;  /* 0x000000650a657211 */ /* 0x000fe200078908ff */
[----:B------:R-:W-:Y:S01]  /*73b0*/  IMAD.X R19, RZ, RZ, R19, P5 ;  /* 0x000000ffff137224 */ /* 0x000fe200028e0613 */
[----:B------:R-:W-:Y:S01]  /*73c0*/  SHF.R.S32.HI R78, RZ, 0x10, R78 ;  /* 0x00000010ff4e7819 */ /* 0x000fe2000001144e */
[----:B------:R-:W-:Y:S01]  /*73d0*/  IMAD R88, R88, 0x5556, RZ ;  /* 0x0000555658587824 */ /* 0x000fe200078e02ff */
[----:B------:R-:W-:Y:S01]  /*73e0*/  LEA.HI R16, R95, R84, RZ, 0x11 ;  /* 0x000000545f107211 */ /* 0x000fe200078f88ff */
[----:B------:R-:W-:Y:S01]  /*73f0*/  IMAD R84, R86, 0x56, RZ ;  /* 0x0000005656547824 */ /* 0x000fe200078e02ff */
[----:B------:R-:W-:Y:S01]  /*7400*/  I2FP.F32.S32 R89, R46 ;  /* 0x0000002e00597245 */ /* 0x000fe20000201400 */
[----:B------:R-:W-:Y:S01]  /*7410*/  IMAD.WIDE.U32 R48, R101, -0x3, R48 ;  /* 0xfffffffd65307825 */ /* 0x000fe200078e0030 */
[----:B------:R-:W-:-:S02]  /*7420*/  LOP3.LUT R91, R78, 0xffff, RZ, 0xc0, !PT ;  /* 0x0000ffff4e5b7812 */ /* 0x000fc400078ec0ff */
[----:B------:R-:W-:Y:S01]  /*7430*/  IADD3 R95, P1, PT, R72, -0x55555556, RZ ;  /* 0xaaaaaaaa485f7810 */ /* 0x000fe20007f3e0ff */
[----:B------:R-:W-:Y:S01]  /*7440*/  FFMA R86, R89, 1.6935087842284701765e-05, R82 ;  /* 0x378e0fd359567823 */ /* 0x000fe20000000052 */
[----:B------:R-:W-:Y:S01]  /*7450*/  LEA.HI R78, R91, R78, RZ, 0x11 ;  /* 0x0000004e5b4e7211 */ /* 0x000fe200078f88ff */
[----:B------:R-:W-:Y:S01]  /*7460*/  IMAD.X R10, RZ, RZ, R10, P4 ;  /* 0x000000ffff0a7224 */ /* 0x000fe200020e060a */
[----:B------:R-:W-:Y:S01]  /*7470*/  LOP3.LUT R91, R84, 0xffff, RZ, 0xc0, !PT ;  /* 0x0000ffff545b7812 */ /* 0x000fe200078ec0ff */
[----:B------:R-:W-:Y:S01]  /*7480*/  IMAD.X R26, RZ, RZ, R26, P6 ;  /* 0x000000ffff1a7224 */ /* 0x000fe200030e061a */
[----:B------:R-:W-:Y:S01]  /*7490*/  IADD3.X R97, PT, PT, R73, -0x55555556, RZ, P1, !PT ;  /* 0xaaaaaaaa49617810 */ /* 0x000fe20000ffe4ff */
[----:B------:R-:W-:Y:S01]  /*74a0*/  IMAD.X R96, RZ, RZ, R96, P2 ;  /* 0x000000ffff607224 */ /* 0x000fe200010e0660 */
[----:B------:R-:W-:Y:S01]  /*74b0*/  I2FP.F32.S32 R89, R48 ;  /* 0x0000003000597245 */ /* 0x000fe20000201400 */
[----:B------:R-:W-:Y:S01]  /*74c0*/  IMAD R24, R24, -0x3, RZ ;  /* 0xfffffffd18187824 */ /* 0x000fe200078e02ff */
[----:B------:R-:W-:Y:S01]  /*74d0*/  PRMT R84, R29, 0x9910, RZ ;  /* 0x000099101d547816 */ /* 0x000fe200000000ff */
[----:B------:R-:W-:Y:S01]  /*74e0*/  IMAD.X R112, RZ, RZ, R112, P3 ;  /* 0x000000ffff707224 */ /* 0x000fe200018e0670 */
[----:B------:R-:W-:Y:S01]  /*74f0*/  ISETP.LT.AND P1, PT, R71, RZ, PT ;  /* 0x000000ff4700720c */ /* 0x000fe20003f21270 */
[----:B------:R-:W-:Y:S01]  /*7500*/  FFMA R86, R89, 5.6450294323440175503e-06, R86 ;  /* 0x36bd6a6f59567823 */ /* 0x000fe20000000056 */
[----:B------:R-:W-:Y:S01]  /*7510*/  LEA.HI R103, P5, R114, R103, RZ, 0x1 ;  /* 0x0000006772677211 */ /* 0x000fe200078b08ff */
[----:B------:R-:W-:Y:S01]  /*7520*/  IMAD R84, R84, 0x56, RZ ;  /* 0x0000005654547824 */ /* 0x000fe200078e02ff */
[----:B------:R-:W-:Y:S01]  /*7530*/  SEL R72, R95, R72, P1 ;  /* 0x000000485f487207 */ /* 0x000fe20000800000 */
[----:B------:R-:W-:Y:S01]  /*7540*/  IMAD R104, R104, -0x3, RZ ;  /* 0xfffffffd68687824 */ /* 0x000fe200078e02ff */
[----:B------:R-:W-:Y:S01]  /*7550*/  SEL R73, R97, R73, P1 ;  /* 0x0000004961497207 */ /* 0x000fe20000800000 */
[----:B------:R-:W-:Y:S01]  /*7560*/  IMAD.WIDE.U32 R52, R103, -0x3, R52 ;  /* 0xfffffffd67347825 */ /* 0x000fe200078e0034 */
[----:B------:R-:W-:-:S02]  /*7570*/  LEA.HI R89, P1, R111, R118, RZ, 0x1 ;  /* 0x000000766f597211 */ /* 0x000fc400078308ff */
[----:B------:R-:W-:Y:S01]  /*7580*/  SHF.R.U32.HI R82, RZ, 0xf, R91 ;  /* 0x0000000fff527819 */ /* 0x000fe2000001165b */
[----:B------:R-:W-:Y:S01]  /*7590*/  IMAD.X R114, RZ, RZ, R114, P5 ;  /* 0x000000ffff727224 */ /* 0x000fe200028e0672 */
[----:B------:R-:W-:Y:S01]  /*75a0*/  LOP3.LUT R95, R84, 0xffff, RZ, 0xc0, !PT ;  /* 0x0000ffff545f7812 */ /* 0x000fe200078ec0ff */
[----:B------:R-:W-:Y:S01]  /*75b0*/  IMAD.WIDE.U32 R50, R89, -0x3, R50 ;  /* 0xfffffffd59327825 */ /* 0x000fe200078e0032 */
[----:B------:R-:W-:Y:S02]  /*75c0*/  LEA.HI R82, R91, R82, RZ, 0x18 ;  /* 0x000000525b527211 */ /* 0x000fe400078fc0ff */
[----:B------:R-:W-:Y:S01]  /*75d0*/  SHF.R.U32.HI R84, RZ, 0xf, R95 ;  /* 0x0000000fff547819 */ /* 0x000fe2000001165f */
[----:B------:R-:W-:Y:S01]  /*75e0*/  IMAD.X R111, RZ, RZ, R111, P1 ;  /* 0x000000ffff6f7224 */ /* 0x000fe200008e066f */
[----:B------:R-:W-:Y:S01]  /*75f0*/  I2FP.F32.S32 R91, R50 ;  /* 0x00000032005b7245 */ /* 0x000fe20000201400 */
[----:B------:R-:W-:Y:S01]  /*7600*/  IMAD R96, R96, -0x3, RZ ;  /* 0xfffffffd60607824 */ /* 0x000fe200078e02ff */
[----:B------:R-:W-:Y:S01]  /*7610*/  LEA.HI R115, P4, R20, R115, RZ, 0x1 ;  /* 0x0000007314737211 */ /* 0x000fe200078908ff */
[----:B------:R-:W-:Y:S01]  /*7620*/  IMAD R28, R28, -0x3, RZ ;  /* 0xfffffffd1c1c7824 */ /* 0x000fe200078e02ff */
[----:B------:R-:W-:Y:S01]  /*7630*/  LEA.HI R84, R95, R84, RZ, 0x18 ;  /* 0x000000545f547211 */ /* 0x000fe200078fc0ff */
[----:B------:R-:W-:Y:S01]  /*7640*/  FFMA R86, R91, 1.8816764395523932762e-06, R86 ;  /* 0x35fc8de95b567823 */ /* 0x000fe20000000056 */
[----:B------:R-:W-:Y:S01]  /*7650*/  I2FP.F32.S32 R95, R52 ;  /* 0x00000034005f7245 */ /* 0x000fe20000201400 */
[----:B------:R-:W-:Y:S01]  /*7660*/  IMAD.WIDE.U32 R54, R115, -0x3, R54 ;  /* 0xfffffffd73367825 */ /* 0x000fe200078e0036 */
[----:B------:R-:W-:-:S02]  /*7670*/  LEA.HI R91, P6, R21, R18, RZ, 0x1 ;  /* 0x00000012155b7211 */ /* 0x000fc400078d08ff */
[----:B------:R-:W-:Y:S01]  /*7680*/  SHF.R.S32.HI R88, RZ, 0x10, R88 ;  /* 0x00000010ff587819 */ /* 0x000fe20000011458 */
[----:B------:R-:W-:Y:S01]  /*7690*/  FFMA R86, R95, 6.2722546090299147181e-07, R86 ;  /* 0x35285e9b5f567823 */ /* 0x000fe20000000056 */
[----:B------:R-:W-:Y:S01]  /*76a0*/  I2FP.F32.S32 R95, R54 ;  /* 0x00000036005f7245 */ /* 0x000fe20000201400 */
[----:B------:R-:W-:Y:S01]  /*76b0*/  IMAD.WIDE.U32 R56, R91, -0x3, R56 ;  /* 0xfffffffd5b387825 */ /* 0x000fe200078e0038 */
[----:B------:R-:W-:Y:S02]  /*76c0*/  LOP3.LUT R97, R88, 0xffff, RZ, 0xc0, !PT ;  /* 0x0000ffff58617812 */ /* 0x000fe400078ec0ff */
[----:B------:R-:W-:Y:S01]  /*76d0*/  LEA.HI R75, P1, R80, R75, RZ, 0x1 ;  /* 0x0000004b504b7211 */ /* 0x000fe200078308ff */
[----:B------:R-:W-:Y:S01]  /*76e0*/  FFMA R86, R95, 2.090751536343304906e-07, R86 ;  /* 0x34607e245f567823 */ /* 0x000fe20000000056 */
[----:B------:R-:W-:Y:S01]  /*76f0*/  LEA.HI R18, R97, R88, RZ, 0x11 ;  /* 0x0000005861127211 */ /* 0x000fe200078f88ff */
[----:B------:R-:W-:Y:S01]  /*7700*/  IMAD R88, R90, 0x5556, RZ ;  /* 0x000055565a587824 */ /* 0x000fe200078e02ff */
[----:B------:R-:W-:Y:S01]  /*7710*/  I2FP.F32.S32 R95, R56 ;  /* 0x00000038005f7245 */ /* 0x000fe20000201400 */
[----:B------:R-:W-:Y:S01]  /*7720*/  IMAD.WIDE.U32 R62, R75, -0x3, R62 ;  /* 0xfffffffd4b3e7825 */ /* 0x000fe200078e003e */
[----:B------:R-:W-:-:S02]  /*7730*/  LEA.HI R27, P5, R74, R27, RZ, 0x1 ;  /* 0x0000001b4a1b7211 */ /* 0x000fc400078b08ff */
[----:B------:R-:W-:Y:S01]  /*7740*/  PRMT R92, R102, 0x9910, RZ ;  /* 0x00009910665c7816 */ /* 0x000fe200000000ff */
[----:B------:R-:W-:Y:S01]  /*7750*/  FFMA R95, R95, 6.9691715509634377668e-08, R86 ;  /* 0x3395a96d5f5f7823 */ /* 0x000fe20000000056 */
[----:B------:R-:W-:Y:S01]  /*7760*/  SHF.R.S32.HI R86, RZ, 0x10, R88 ;  /* 0x00000010ff567819 */ /* 0x000fe20000011458 */
[----:B------:R-:W-:Y:S01]  /*7770*/  IMAD.WIDE.U32 R60, R27, -0x3, R60 ;  /* 0xfffffffd1b3c7825 */ /* 0x000fe200078e003c */
[----:B------:R-:W-:Y:S02]  /*7780*/  I2FP.F32.S32 R88, R62 ;  /* 0x0000003e00587245 */ /* 0x000fe40000201400 */
[----:B------:R-:W-:Y:S01]  /*7790*/  PRMT R94, R78, 0x9910, RZ ;  /* 0x000099104e5e7816 */ /* 0x000fe200000000ff */
[----:B------:R-:W-:Y:S01]  /*77a0*/  IMAD R90, R92, 0x56, RZ ;  /* 0x000000565c5a7824 */ /* 0x000fe200078e02ff */
[----:B------:R-:W-:Y:S01]  /*77b0*/  LOP3.LUT R97, R86, 0xffff, RZ, 0xc0, !PT ;  /* 0x0000ffff56617812 */ /* 0x000fe200078ec0ff */
[----:B------:R-:W-:Y:S01]  /*77c0*/  FFMA R88, R88, 2.3230571244425846089e-08, R95 ;  /* 0x32c78c9158587823 */ /* 0x000fe2000000005f */
[----:B------:R-:W-:Y:S01]  /*77d0*/  I2FP.F32.S32 R95, R60 ;  /* 0x0000003c005f7245 */ /* 0x000fe20000201400 */
[----:B------:R-:W-:Y:S01]  /*77e0*/  IMAD.X R20, RZ, RZ, R20, P4 ;  /* 0x000000ffff147224 */ /* 0x000fe200020e0614 */
[----:B------:R-:W-:Y:S01]  /*77f0*/  LOP3.LUT R119, R90, 0xffff, RZ, 0xc0, !PT ;  /* 0x0000ffff5a777812 */ /* 0x000fe200078ec0ff */
[----:B------:R-:W-:Y:S01]  /*7800*/  IMAD.X R21, RZ, RZ, R21, P6 ;  /* 0x000000ffff157224 */ /* 0x000fe200030e0615 */
[----:B------:R-:W-:Y:S01]  /*7810*/  LEA.HI R86, R97, R86, RZ, 0x11 ;  /* 0x0000005661567211 */ /* 0x000fe200078f88ff */
[----:B------:R-:W-:Y:S01]  /*7820*/  FFMA R78, R95, 7.7435240442014219298e-09, R88 ;  /* 0x320508615f4e7823 */ /* 0x000fe20000000058 */
[----:B------:R-:W-:Y:S01]  /*7830*/  LEA.HI R95, P4, R83, R0, RZ, 0x1 ;  /* 0x00000000535f7211 */ /* 0x000fe200078908ff */
[----:B------:R-:W-:Y:S01]  /*7840*/  IMAD.X R74, RZ, RZ, R74, P5 ;  /* 0x000000ffff4a7224 */ /* 0x000fe200028e064a */
[----:B------:R-:W-:Y:S01]  /*7850*/  LEA.HI R97, P6, R87, R12, RZ, 0x1 ;  /* 0x0000000c57617211 */ /* 0x000fe200078d08ff */
[----:B------:R-:W-:Y:S01]  /*7860*/  IMAD R12, R113, -0x3, RZ ;  /* 0xfffffffd710c7824 */ /* 0x000fe200078e02ff */
[----:B------:R-:W-:Y:S01]  /*7870*/  SHF.R.U32.HI R90, RZ, 0xf, R119 ;  /* 0x0000000fff5a7819 */ /* 0x000fe20000011677 */
[----:B------:R-:W-:Y:S01]  /*7880*/  IMAD.WIDE.U32 R64, R95, -0x3, R64 ;  /* 0xfffffffd5f407825 */ /* 0x000fe200078e0040 */
[----:B------:R-:W-:-:S02]  /*7890*/  PRMT R92, R14, 0x9910, RZ ;  /* 0x000099100e5c7816 */ /* 0x000fc400000000ff */
[----:B------:R-:W-:Y:S01]  /*78a0*/  LEA.HI R14, R119, R90, RZ, 0x18 ;  /* 0x0000005a770e7211 */ /* 0x000fe200078fc0ff */
[----:B------:R-:W-:Y:S01]  /*78b0*/  IMAD.WIDE.U32 R66, R97, -0x3, R66 ;  /* 0xfffffffd61427825 */ /* 0x000fe200078e0042 */
[----:B------:R-:W-:Y:S02]  /*78c0*/  I2FP.F32.S32 R119, R64 ;  /* 0x0000004000777245 */ /* 0x000fe40000201400 */
[----:B------:R-:W-:Y:S01]  /*78d0*/  IADD3 R79, PT, PT, R37, -R79, R12 ;  /* 0x8000004f254f7210 */ /* 0x000fe20007ffe00c */
[----:B------:R-:W-:Y:S01]  /*78e0*/  IMAD.MOV.U32 R88, RZ, RZ, R92 ;  /* 0x000000ffff587224 */ /* 0x000fe200078e005c */
[----:B------:R-:W-:Y:S01]  /*78f0*/  I2FP.F32.S32 R113, R66 ;  /* 0x0000004200717245 */ /* 0x000fe20000201400 */
[----:B------:R-:W-:Y:S01]  /*7900*/  FFMA R78, R119, 2.5811746073856056682e-09, R78 ;  /* 0x31316081774e7823 */ /* 0x000fe2000000004e */
[----:B------:R-:W-:Y:S01]  /*7910*/  LEA.HI R119, P2, R73, R72, RZ, 0x1 ;  /* 0x0000004849777211 */ /* 0x000fe200078508ff */
[----:B------:R-:W-:Y:S01]  /*7920*/  IMAD R0, R88, 0x3, RZ ;  /* 0x0000000358007824 */ /* 0x000fe200078e02ff */
[----:B------:R-:W-:Y:S01]  /*7930*/  PRMT R12, R82, 0x9910, RZ ;  /* 0x00009910520c7816 */ /* 0x000fe200000000ff */
[----:B------:R-:W-:Y:S01]  /*7940*/  FFMA R78, R113, 8.6039153579520188941e-10, R78 ;  /* 0x306c80ac714e7823 */ /* 0x000fe2000000004e */
[----:B------:R-:W-:Y:S01]  /*7950*/  LEA.HI R113, P5, R93, R76, RZ, 0x1 ;  /* 0x0000004c5d717211 */ /* 0x000fe200078b08ff */
[----:B------:R-:W-:Y:S01]  /*7960*/  IMAD.MOV R0, RZ, RZ, -R0 ;  /* 0x000000ffff007224 */ /* 0x000fe200078e0a00 */
[----:B------:R-:W-:Y:S01]  /*7970*/  PRMT R18, R18, 0x9910, RZ ;  /* 0x0000991012127816 */ /* 0x000fe200000000ff */
[----:B------:R-:W-:Y:S01]  /*7980*/  IMAD.MOV.U32 R90, RZ, RZ, R94 ;  /* 0x000000ffff5a7224 */ /* 0x000fe200078e005e */
[----:B------:R-:W-:Y:S01]  /*7990*/  IADD3 R105, PT, PT, R39, -R105, R24 ;  /* 0x8000006927697210 */ /* 0x000fe20007ffe018 */
[----:B------:R-:W-:Y:S01]  /*79a0*/  IMAD.WIDE.U32 R68, R113, -0x3, R68 ;  /* 0xfffffffd71447825 */ /* 0x000fe200078e0044 */
[----:B------:R-:W-:-:S02]  /*79b0*/  PRMT R121, R0, 0x7710, RZ ;  /* 0x0000771000797816 */ /* 0x000fc400000000ff */
[----:B------:R-:W-:Y:S01]  /*79c0*/  PRMT R24, R14, 0x9910, RZ ;  /* 0x000099100e187816 */ /* 0x000fe200000000ff */
[----:B------:R-:W-:Y:S01]  /*79d0*/  IMAD.WIDE.U32 R70, R119, -0x3, R70 ;  /* 0xfffffffd77467825 */ /* 0x000fe200078e0046 */
[----:B------:R-:W-:Y:S02]  /*79e0*/  IADD3 R107, PT, PT, R35, -R107, R104 ;  /* 0x8000006b236b7210 */ /* 0x000fe40007ffe068 */
[----:B------:R-:W-:Y:S01]  /*79f0*/  IADD3 R77, PT, PT, R33, -R77, R96 ;  /* 0x8000004d214d7210 */ /* 0x000fe20007ffe060 */
[----:B------:R-:W-:Y:S01]  /*7a00*/  IMAD.IADD R22, R121, 0x1, R22 ;  /* 0x0000000179167824 */ /* 0x000fe200078e0216 */
[----:B------:R-:W-:Y:S01]  /*7a10*/  I2FP.F32.S32 R121, R68 ;  /* 0x0000004400797245 */ /* 0x000fe20000201400 */
[----:B------:R-:W-:Y:S01]  /*7a20*/  IMAD R88, R90, 0x3, RZ ;  /* 0x000000035a587824 */ /* 0x000fe200078e02ff */
[----:B------:R-:W-:Y:S01]  /*7a30*/  IADD3 R11, PT, PT, R43, -R11, R28 ;  /* 0x8000000b2b0b7210 */ /* 0x000fe20007ffe01c */
[----:B------:R-:W-:Y:S02]  /*7a40*/  IMAD R12, R12, 0x3, RZ ;  /* 0x000000030c0c7824 */ /* 0x000fe400078e02ff */
[----:B------:R-:W-:Y:S01]  /*7a50*/  FFMA R78, R121, 2.8679716934654209126e-10, R78 ;  /* 0x2f9dab1d794e7823 */ /* 0x000fe2000000004e */
[----:B------:R-:W-:Y:S01]  /*7a60*/  I2FP.F32.S32 R121, R70 ;  /* 0x0000004600797245 */ /* 0x000fe20000201400 */
[----:B------:R-:W-:-:S02]  /*7a70*/  IMAD.MOV R88, RZ, RZ, -R88 ;  /* 0x000000ffff587224 */ /* 0x000fc400078e0a58 */
[----:B------:R-:W-:Y:S02]  /*7a80*/  IMAD.MOV R12, RZ, RZ, -R12 ;  /* 0x000000ffff0c7224 */ /* 0x000fe400078e0a0c */
[----:B------:R-:W-:Y:S01]  /*7a90*/  FFMA R78, R121, 9.5599056448847363754e-11, R78 ;  /* 0x2ed2397c794e7823 */ /* 0x000fe2000000004e */
[----:B------:R-:W-:Y:S01]  /*7aa0*/  PRMT R0, R88, 0x7710, RZ ;  /* 0x0000771058007816 */ /* 0x000fe200000000ff */
[----:B------:R-:W-:Y:S01]  /*7ab0*/  IMAD.X R83, RZ, RZ, R83, P4 ;  /* 0x000000ffff537224 */ /* 0x000fe200020e0653 */
[----:B------:R-:W-:Y:S01]  /*7ac0*/  I2FP.F32.S32 R121, R109 ;  /* 0x0000006d00797245 */ /* 0x000fe20000201400 */
[----:B------:R-:W-:Y:S01]  /*7ad0*/  FFMA R78, R123, 3.1866353306098105236e-11, R78 ;  /* 0x2e0c26537b4e7823 */ /* 0x000fe2000000004e */
[----:B------:R-:W-:Y:S01]  /*7ae0*/  I2FP.F32.S32 R123, R9 ;  /* 0x00000009007b7245 */ /* 0x000fe20000201400 */
[----:B------:R-:W-:Y:S01]  /*7af0*/  IMAD.IADD R23, R0, 0x1, R23 ;  /* 0x0000000100177824 */ /* 0x000fe200078e0217 */
[----:B------:R-:W-:Y:S01]  /*7b00*/  PRMT R0, R16, 0x9910, RZ ;  /* 0x0000991010007816 */ /* 0x000fe200000000ff */
[----:B------:R-:W-:Y:S01]  /*7b10*/  FFMA R78, R121, 1.0622117768699368412e-11, R78 ;  /* 0x2d3addc4794e7823 */ /* 0x000fe2000000004e */
[----:B------:R-:W-:Y:S01]  /*7b20*/  PRMT R12, R12, 0x7710, RZ ;  /* 0x000077100c0c7816 */ /* 0x000fe200000000ff */
[----:B------:R-:W-:Y:S01]  /*7b30*/  IMAD.X R87, RZ, RZ, R87, P6 ;  /* 0x000000ffff577224 */ /* 0x000fe200030e0657 */
[----:B------:R-:W-:Y:S01]  /*7b40*/  I2FP.F32.S32 R121, R6 ;  /* 0x0000000600797245 */ /* 0x000fe20000201400 */
[----:B------:R-:W-:Y:S01]  /*7b50*/  FFMA R78, R123, 3.5407059228997894706e-12, R78 ;  /* 0x2c7927b07b4e7823 */ /* 0x000fe2000000004e */
[----:B------:R-:W-:Y:S01]  /*7b60*/  PRMT R16, R84, 0x9910, RZ ;  /* 0x0000991054107816 */ /* 0x000fe200000000ff */
[----:B------:R-:W-:Y:S01]  /*7b70*/  IMAD R0, R0, 0x3, RZ ;  /* 0x0000000300007824 */ /* 0x000fe200078e02ff */
[----:B------:R-:W-:Y:S01]  /*7b80*/  I2FP.F32.S32 R123, R106 ;  /* 0x0000006a007b7245 */ /* 0x000fe20000201400 */
[----:B------:R-:W-:-:S02]  /*7b90*/  IMAD.IADD R25, R12, 0x1, R25 ;  /* 0x000000010c197824 */ /* 0x000fc400078e0219 */
[----:B------:R-:W-:Y:S01]  /*7ba0*/  FFMA R78, R121, 1.1802352714931907407e-12, R78 ;  /* 0x2ba61a75794e7823 */ /* 0x000fe2000000004e */
[----:B------:R-:W-:Y:S01]  /*7bb0*/  IMAD R12, R7, -0x3, RZ ;  /* 0xfffffffd070c7824 */ /* 0x000fe200078e02ff */
[----:B------:R-:W-:Y:S01]  /*7bc0*/  I2FP.F32.S32 R7, R8 ;  /* 0x0000000800077245 */ /* 0x000fe20000201400 */
[----:B------:R-:W-:Y:S01]  /*7bd0*/  IMAD.MOV R125, RZ, RZ, -R0 ;  /* 0x000000ffff7d7224 */ /* 0x000fe200078e0a00 */
[----:B------:R-:W-:Y:S01]  /*7be0*/  I2FP.F32.S32 R121, R17 ;  /* 0x0000001100797245 */ /* 0x000fe20000201400 */
[----:B------:R-:W-:Y:S01]  /*7bf0*/  IMAD R0, R16, 0x3, RZ ;  /* 0x0000000310007824 */ /* 0x000fe200078e02ff */
[----:B------:R-:W-:Y:S01]  /*7c00*/  IADD3 R81, PT, PT, R41, -R81, R12 ;  /* 0x8000005129517210 */ /* 0x000fe20007ffe00c */
[----:B------:R-:W-:Y:S01]  /*7c10*/  FFMA R78, R7, 3.9341175716439691357e-13, R78 ;  /* 0x2add789c074e7823 */ /* 0x000fe2000000004e */
[----:B------:R-:W-:Y:S01]  /*7c20*/  IMAD.MOV.U32 R12, RZ, RZ, R18 ;  /* 0x000000ffff0c7224 */ /* 0x000fe200078e0012 */
[----:B------:R-:W-:Y:S01]  /*7c30*/  PRMT R18, R86, 0x9910, RZ ;  /* 0x0000991056127816 */ /* 0x000fe200000000ff */
[----:B------:R-:W-:-:S02]  /*7c40*/  IMAD.MOV R0, RZ, RZ, -R0 ;  /* 0x000000ffff007224 */ /* 0x000fc400078e0a00 */
[----:B------:R-:W-:Y:S01]  /*7c50*/  FFMA R78, R121, 1.311372478706232525e-13, R78 ;  /* 0x2a13a5bd794e7823 */ /* 0x000fe2000000004e */
[----:B------:R-:W-:Y:S01]  /*7c60*/  IMAD R12, R12, 0x3, RZ ;  /* 0x000000030c0c7824 */ /* 0x000fe200078e02ff */
[----:B------:R-:W-:Y:S01]  /*7c70*/  I2FP.F32.S32 R121, R108 ;  /* 0x0000006c00797245 */ /* 0x000fe20000201400 */
[----:B------:R-:W-:Y:S01]  /*7c80*/  IMAD R14, R18, 0x3, RZ ;  /* 0x00000003120e7824 */ /* 0x000fe200078e02ff */
[----:B------:R-:W-:Y:S01]  /*7c90*/  PRMT R0, R0, 0x7710, RZ ;  /* 0x0000771000007816 */ /* 0x000fe200000000ff */
[----:B------:R-:W-:Y:S01]  /*7ca0*/  FFMA R78, R123, 4.37124159568744175e-14, R78 ;  /* 0x2944dcfc7b4e7823 */ /* 0x000fe2000000004e */
[----:B------:R-:W-:Y:S01]  /*7cb0*/  IMAD.MOV R12, RZ, RZ, -R12 ;  /* 0x000000ffff0c7224 */ /* 0x000fe200078e0a0c */
[----:B------:R-:W-:Y:S01]  /*7cc0*/  PRMT R125, R125, 0x7710, RZ ;  /* 0x000077107d7d7816 */ /* 0x000fe200000000ff */
[----:B------:R-:W-:Y:S02]  /*7cd0*/  IMAD.MOV.U32 R18, RZ, RZ, R24 ;  /* 0x000000ffff127224 */ /* 0x000fe400078e0018 */
[----:B------:R-:W-:Y:S01]  /*7ce0*/  FFMA R78, R121, 1.4570804754269507664e-14, R78 ;  /* 0x28833dfd794e7823 */ /* 0x000fe2000000004e */
[----:B------:R-:W-:Y:S01]  /*7cf0*/  IMAD.IADD R29, R0, 0x1, R29 ;  /* 0x00000001001d7824 */ /* 0x000fe200078e021d */
[----:B------:R-:W-:Y:S01]  /*7d00*/  I2FP.F32.S32 R121, R13 ;  /* 0x0000000d00797245 */ /* 0x000fe20000201400 */
[----:B------:R-:W1:Y:S01]  /*7d10*/  I2F.S16 R0, R22 ;  /* 0x0000001600007306 */ /* 0x000e620000101400 */
[----:B------:R-:W-:Y:S01]  /*7d20*/  PRMT R123, R12, 0x7710, RZ ;  /* 0x000077100c7b7816 */ /* 0x000fe200000000ff */
[----:B------:R-:W-:-:S02]  /*7d30*/  IMAD.MOV R14, RZ, RZ, -R14 ;  /* 0x000000ffff0e7224 */ /* 0x000fc400078e0a0e */
[----:B------:R-:W-:Y:S02]  /*7d40*/  IMAD.IADD R98, R125, 0x1, R98 ;  /* 0x000000017d627824 */ /* 0x000fe400078e0262 */
[----:B------:R-:W-:Y:S01]  /*7d50*/  FFMA R78, R121, 4.8569347769176780122e-15, R78 ;  /* 0x27aefd51794e7823 */ /* 0x000fe2000000004e */
[----:B------:R-:W-:Y:S01]  /*7d60*/  IMAD.IADD R116, R123, 0x1, R116 ;  /* 0x000000017b747824 */ /* 0x000fe200078e0274 */
[----:B------:R-:W-:Y:S01]  /*7d70*/  I2FP.F32.S32 R121, R15 ;  /* 0x0000000f00797245 */ /* 0x000fe20000201400 */
[----:B------:R-:W2:Y:S01]  /*7d80*/  I2F.S16 R7, R23 ;  /* 0x0000001700077306 */ /* 0x000ea20000101400 */
[----:B------:R-:W-:Y:S01]  /*7d90*/  IMAD R18, R18, 0x3, RZ ;  /* 0x0000000312127824 */ /* 0x000fe200078e02ff */
[----:B------:R-:W-:Y:S01]  /*7da0*/  PRMT R123, R14, 0x7710, RZ ;  /* 0x000077100e7b7816 */ /* 0x000fe200000000ff */
[----:B------:R-:W-:Y:S02]  /*7db0*/  IMAD R24, R19, -0x3, RZ ;  /* 0xfffffffd13187824 */ /* 0x000fe400078e02ff */
[----:B------:R-:W-:Y:S01]  /*7dc0*/  FFMA R121, R121, 1.6189782236795198685e-15, R78 ;  /* 0x26e951c179797823 */ /* 0x000fe2000000004e */
[----:B------:R-:W-:-:S02]  /*7dd0*/  IMAD.MOV R18, RZ, RZ, -R18 ;  /* 0x000000ffff127224 */ /* 0x000fc400078e0a12 */
[----:B------:R-:W-:Y:S01]  /*7de0*/  IMAD.IADD R100, R123, 0x1, R100 ;  /* 0x000000017b647824 */ /* 0x000fe200078e0264 */
[----:B------:R-:W3:Y:S01]  /*7df0*/  I2F.S16 R16, R98 ;  /* 0x0000006200107306 */ /* 0x000ee20000101400 */
[----:B-1----:R-:W-:Y:S01]  /*7e00*/  FFMA R0, R0, 5.3965940789317328949e-16, R121 ;  /* 0x261b8bd600007823 */ /* 0x002fe20000000079 */
[----:B------:R-:W-:Y:S01]  /*7e10*/  PRMT R19, R18, 0x7710, RZ ;  /* 0x0000771012137816 */ /* 0x000fe200000000ff */
[----:B------:R-:W-:Y:S01]  /*7e20*/  IMAD.X R93, RZ, RZ, R93, P5 ;  /* 0x000000ffff5d7224 */ /* 0x000fe200028e065d */
[----:B------:R-:W-:Y:S01]  /*7e30*/  IADD3 R85, PT, PT, R47, -R85, R24 ;  /* 0x800000552f557210 */ /* 0x000fe20007ffe018 */
[----:B------:R-:W-:Y:S02]  /*7e40*/  IMAD.X R73, RZ, RZ, R73, P2 ;  /* 0x000000ffff497224 */ /* 0x000fe400010e0649 */
[----:B--2---:R-:W-:Y:S01]  /*7e50*/  FFMA R7, R7, 1.7988646488609449621e-16, R0 ;  /* 0x254f651d07077823 */ /* 0x004fe20000000000 */
[----:B------:R-:W1:Y:S01]  /*7e60*/  I2F.S16 R14, R116 ;  /* 0x00000074000e7306 */ /* 0x000e620000101400 */
[----:B------:R-:W-:-:S02]  /*7e70*/  IMAD.IADD R102, R19, 0x1, R102 ;  /* 0x0000000113667824 */ /* 0x000fc400078e0266 */
[----:B------:R-:W-:Y:S02]  /*7e80*/  IMAD.X R80, RZ, RZ, R80, P1 ;  /* 0x000000ffff507224 */ /* 0x000fe400008e0650 */
[----:B------:R-:W-:Y:S02]  /*7e90*/  IMAD R26, R26, -0x3, RZ ;  /* 0xfffffffd1a1a7824 */ /* 0x000fe400078e02ff */
[----:B---3--:R-:W-:Y:S01]  /*7ea0*/  FFMA R7, R16, 5.9962157167846465546e-17, R7 ;  /* 0x248a436910077823 */ /* 0x008fe20000000007 */
[----:B------:R-:W2:Y:S01]  /*7eb0*/  I2F.S16 R18, R100 ;  /* 0x0000006400127306 */ /* 0x000ea20000101400 */
[----:B------:R-:W-:Y:S01]  /*7ec0*/  IMAD R10, R10, -0x3, RZ ;  /* 0xfffffffd0a0a7824 */ /* 0x000fe200078e02ff */
[----:B------:R-:W-:Y:S01]  /*7ed0*/  IADD3 R99, PT, PT, R45, -R99, R26 ;  /* 0x800000632d637210 */ /* 0x000fe20007ffe01a */
[----:B------:R-:W-:Y:S02]  /*7ee0*/  IMAD R111, R111, -0x3, RZ ;  /* 0xfffffffd6f6f7824 */ /* 0x000fe400078e02ff */
[----:B------:R-:W-:Y:S01]  /*7ef0*/  IMAD R114, R114, -0x3, RZ ;  /* 0xfffffffd72727824 */ /* 0x000fe200078e02ff */
[----:B------:R-:W-:Y:S01]  /*7f00*/  IADD3 R101, PT, PT, R49, -R101, R10 ;  /* 0x8000006531657210 */ /* 0x000fe20007ffe00a */
[----:B-1----:R-:W-:Y:S01]  /*7f10*/  FFMA R7, R14, 1.9987385171161746813e-17, R7 ;  /* 0x23b859e10e077823 */ /* 0x002fe20000000007 */
[----:B------:R-:W1:Y:S01]  /*7f20*/  I2F.S8 R12, R25 ;  /* 0x00000019000c7306 */ /* 0x000e620000001400 */
[----:B------:R-:W-:Y:S01]  /*7f30*/  IMAD R20, R20, -0x3, RZ ;  /* 0xfffffffd14147824 */ /* 0x000fe200078e02ff */
[----:B------:R-:W-:Y:S01]  /*7f40*/  IADD3 R89, PT, PT, R51, -R89, R111 ;  /* 0x8000005933597210 */ /* 0x000fe20007ffe06f */
[----:B------:R-:W-:Y:S01]  /*7f50*/  IMAD R21, R21, -0x3, RZ ;  /* 0xfffffffd15157824 */ /* 0x000fe200078e02ff */
[----:B------:R-:W-:Y:S01]  /*7f60*/  IADD3 R103, PT, PT, R53, -R103, R114 ;  /* 0x8000006735677210 */ /* 0x000fe20007ffe072 */
[----:B------:R-:W-:Y:S01]  /*7f70*/  IMAD R74, R74, -0x3, RZ ;  /* 0xfffffffd4a4a7824 */ /* 0x000fe200078e02ff */
[----:B------:R-:W-:Y:S01]  /*7f80*/  IADD3 R115, PT, PT, R55, -R115, R20 ;  /* 0x8000007337737210 */ /* 0x000fe20007ffe014 */
[----:B--2---:R-:W-:Y:S01]  /*7f90*/  FFMA R7, R18, 6.6624617237205822711e-18, R7 ;  /* 0x22f5cd2c12077823 */ /* 0x004fe20000000007 */
[----:B------:R-:W2:Y:S01]  /*7fa0*/  I2F.S8 R0, R102 ;  /* 0x0000006600007306 */ /* 0x000ea20000001400 */
[----:B------:R-:W-:Y:S01]  /*7fb0*/  IMAD R83, R83, -0x3, RZ ;  /* 0xfffffffd53537824 */ /* 0x000fe200078e02ff */
[----:B------:R-:W-:Y:S01]  /*7fc0*/  IADD3 R91, PT, PT, R57, -R91, R21 ;  /* 0x8000005b395b7210 */ /* 0x000fe20007ffe015 */
[----:B------:R-:W-:Y:S01]  /*7fd0*/  IMAD R87, R87, -0x3, RZ ;  /* 0xfffffffd57577824 */ /* 0x000fe200078e02ff */
[----:B------:R-:W-:Y:S01]  /*7fe0*/  IADD3 R27, PT, PT, R61, -R27, R74 ;  /* 0x8000001b3d1b7210 */ /* 0x000fe20007ffe04a */
[----:B------:R-:W-:Y:S01]  /*7ff0*/  IMAD R93, R93, -0x3, RZ ;  /* 0xfffffffd5d5d7824 */ /* 0x000fe200078e02ff */
[----:B------:R-:W-:Y:S01]  /*8000*/  IADD3 R95, PT, PT, R65, -R95, R83 ;  /* 0x8000005f415f7210 */ /* 0x000fe20007ffe053 */
[----:B-1----:R-:W-:Y:S01]  /*8010*/  FFMA R7, R12, 2.2208205056418097109e-18, R7 ;  /* 0x2223de1d0c077823 */ /* 0x002fe20000000007 */
[----:B------:R-:W1:Y:S01]  /*8020*/  I2F.S8 R19, R29 ;  /* 0x0000001d00137306 */ /* 0x000e620000001400 */
[----:B------:R-:W-:Y:S01]  /*8030*/  IMAD R73, R73, -0x3, RZ ;  /* 0xfffffffd49497824 */ /* 0x000fe200078e02ff */
[----:B------:R-:W-:Y:S01]  /*8040*/  IADD3 R97, PT, PT, R67, -R97, R87 ;  /* 0x8000006143617210 */ /* 0x000fe20007ffe057 */
[----:B------:R-:W-:Y:S01]  /*8050*/  IMAD R112, R112, -0x3, RZ ;  /* 0xfffffffd70707824 */ /* 0x000fe200078e02ff */
[----:B------:R-:W-:Y:S01]  /*8060*/  IADD3 R113, PT, PT, R69, -R113, R93 ;  /* 0x8000007145717210 */ /* 0x000fe20007ffe05d */
[----:B------:R-:W-:Y:S01]  /*8070*/  IMAD R80, R80, -0x3, RZ ;  /* 0xfffffffd50507824 */ /* 0x000fe200078e02ff */
[----:B------:R-:W-:Y:S01]  /*8080*/  IADD3 R119, PT, PT, R71, -R119, R73 ;  /* 0x8000007747777210 */ /* 0x000fe20007ffe049 */
[----:B--2---:R-:W-:Y:S01]  /*8090*/  FFMA R0, R0, 7.4027350188060323698e-19, R7 ;  /* 0x215a7d7c00007823 */ /* 0x004fe20000000007 */
[----:B------:R-:W-:-:S02]  /*80a0*/  I2FP.F32.S32 R7, R110 ;  /* 0x0000006e00077245 */ /* 0x000fc40000201400 */
[----:B------:R-:W-:Y:S02]  /*80b0*/  IADD3 R117, PT, PT, R59, -R117, R112 ;  /* 0x800000753b757210 */ /* 0x000fe40007ffe070 */
[----:B------:R-:W-:Y:S01]  /*80c0*/  IADD3 R75, PT, PT, R63, -R75, R80 ;  /* 0x8000004b3f4b7210 */ /* 0x000fe20007ffe050 */
[----:B-1----:R-:W-:-:S04]  /*80d0*/  FFMA R0, R19, 2.467578253437363649e-19, R0 ;  /* 0x2091a8fd13007823 */ /* 0x002fc80000000000 */
[----:B------:R-:W-:-:S04]  /*80e0*/  FFMA R0, R7, 8.2252610602028300157e-20, R0 ;  /* 0x1fc236a707007823 */ /* 0x000fc80000000000 */
[----:B------:R-:W-:Y:S01]  /*80f0*/  FADD R0, R0, 0.3333333432674407959 ;  /* 0x3eaaaaab00007421 */ /* 0x000fe20000000000 */
[----:B0-----:R-:W-:Y:S06]  /*8100*/  @!P0 BRA `(.L_x_3) ;  /* 0x0000000800ec8947 */ /* 0x001fec0003800000 */
[----:B------:R-:W-:Y:S01]  /*8110*/  ISETP.GE.U32.AND P0, PT, R32, 0x2, PT ;  /* 0x000000022000780c */ /* 0x000fe20003f06070 */
[----:B------:R-:W-:-:S03]  /*8120*/  FADD R0, R0, -1 ;  /* 0xbf80000000007421 */ /* 0x000fc60000000000 */
[----:B------:R-:W-:Y:S01]  /*8130*/  ISETP.GE.AND.EX P0, PT, R77, RZ, PT, P0 ;  /* 0x000000ff4d00720c */ /* 0x000fe20003f06300 */
[----:B------:R-:W-:-:S12]  /*8140*/  FADD R0, R0, 0.11111111193895339966 ;  /* 0x3de38e3900007421 */ /* 0x000fd80000000000 */
[----:B------:R-:W-:Y:S05]  /*8150*/  @!P0 BRA `(.L_x_3) ;  /* 0x0000000800d88947 */ /* 0x000fea0003800000 */
[----:B------:R-:W-:Y:S01]  /*8160*/  ISETP.GE.U32.AND P0, PT, R34, 0x2, PT ;  /* 0x000000022200780c */ /* 0x000fe20003f06070 */
[----:B------:R-:W-:-:S03]  /*8170*/  FADD R0, R0, -0.3333333432674407959 ;  /* 0xbeaaaaab00007421 */ /* 0x000fc60000000000 */
[----:B------:R-:W-:Y:S01]  /*8180*/  ISETP.GE.AND.EX P0, PT, R107, RZ, PT, P0 ;  /* 0x000000ff6b00720c */ /* 0x000fe20003f06300 */
[----:B------:R-:W-:-:S12]  /*8190*/  FADD R0, R0, 0.037037037312984466553 ;  /* 0x3d17b42600007421 */ /* 0x000fd80000000000 */
[----:B------:R-:W-:Y:S05]  /*81a0*/  @!P0 BRA `(.L_x_3) ;  /* 0x0000000800c48947 */ /* 0x000fea0003800000 */
[----:B------:R-:W-:Y:S01]  /*81b0*/  ISETP.GE.U32.AND P0, PT, R36, 0x2, PT ;  /* 0x000000022400780c */ /* 0x000fe20003f06070 */
[----:B------:R-:W-:-:S03]  /*81c0*/  FADD R0, R0, -0.11111111193895339966 ;  /* 0xbde38e3900007421 */ /* 0x000fc60000000000 */
[----:B------:R-:W-:Y:S01]  /*81d0*/  ISETP.GE.AND.EX P0, PT, R79, RZ, PT, P0 ;  /* 0x000000ff4f00720c */ /* 0x000fe20003f06300 */
[----:B------:R-:W-:-:S12]  /*81e0*/  FADD R0, R0, 0.012345679104328155518 ;  /* 0x3c4a458800007421 */ /* 0x000fd80000000000 */
[----:B------:R-:W-:Y:S05]  /*81f0*/  @!P0 BRA `(.L_x_3) ;  /* 0x0000000800b08947 */ /* 0x000fea0003800000 */
[----:B------:R-:W-:Y:S01]  /*8200*/  ISETP.GE.U32.AND P0, PT, R38, 0x2, PT ;  /* 0x000000022600780c */ /* 0x000fe20003f06070 */
[----:B------:R-:W-:-:S03]  /*8210*/  FADD R0, R0, -0.037037037312984466553 ;  /* 0xbd17b42600007421 */ /* 0x000fc60000000000 */
[----:B------:R-:W-:Y:S01]  /*8220*/  ISETP.GE.AND.EX P0, PT, R105, RZ, PT, P0 ;  /* 0x000000ff6900720c */ /* 0x000fe20003f06300 */
[----:B------:R-:W-:-:S12]  /*8230*/  FADD R0, R0, 0.0041152262128889560699 ;  /* 0x3b86d90500007421 */ /* 0x000fd80000000000 */
[----:B------:R-:W-:Y:S05]  /*8240*/  @!P0 BRA `(.L_x_3) ;  /* 0x00000008009c8947 */ /* 0x000fea0003800000 */
[----:B------:R-:W-:Y:S01]  /*8250*/  ISETP.GE.U32.AND P0, PT, R58, 0x2, PT ;  /* 0x000000023a00780c */ /* 0x000fe20003f06070 */
[----:B------:R-:W-:-:S03]  /*8260*/  FADD R0, R0, -0.012345679104328155518 ;  /* 0xbc4a458800007421 */ /* 0x000fc60000000000 */
[----:B------:R-:W-:Y:S01]  /*8270*/  ISETP.GE.AND.EX P0, PT, R117, RZ, PT, P0 ;  /* 0x000000ff7500720c */ /* 0x000fe20003f06300 */
[----:B------:R-:W-:-:S12]  /*8280*/  FADD R0, R0, 0.0013717421097680926323 ;  /* 0x3ab3cc0700007421 */ /* 0x000fd80000000000 */
[----:B------:R-:W-:Y:S05]  /*8290*/  @!P0 BRA `(.L_x_3) ;  /* 0x0000000800888947 */ /* 0x000fea0003800000 */
[----:B------:R-:W-:Y:S01]  /*82a0*/  ISETP.GE.U32.AND P0, PT, R40, 0x2, PT ;  /* 0x000000022800780c */ /* 0x000fe20003f06070 */
[----:B------:R-:W-:-:S03]  /*82b0*/  FADD R0, R0, -0.0041152262128889560699 ;  /* 0xbb86d90500007421 */ /* 0x000fc60000000000 */
[----:B------:R-:W-:Y:S01]  /*82c0*/  ISETP.GE.AND.EX P0, PT, R81, RZ, PT, P0 ;  /* 0x000000ff5100720c */ /* 0x000fe20003f06300 */
[----:B------:R-:W-:-:S12]  /*82d0*/  FADD R0, R0, 0.0004572473699226975441 ;  /* 0x39efbab400007421 */ /* 0x000fd80000000000 */
[----:B------:R-:W-:Y:S05]  /*82e0*/  @!P0 BRA `(.L_x_3) ;  /* 0x0000000800748947 */ /* 0x000fea0003800000 */
[----:B------:R-:W-:Y:S01]  /*82f0*/  ISETP.GE.U32.AND P0, PT, R42, 0x2, PT ;  /* 0x000000022a00780c */ /* 0x000fe20003f06070 */
[----:B------:R-:W-:-:S03]  /*8300*/  FADD R0, R0, -0.0013717421097680926323 ;  /* 0xbab3cc0700007421 */ /* 0x000fc60000000000 */
[----:B------:R-:W-:Y:S01]  /*8310*/  ISETP.GE.AND.EX P0, PT, R11, RZ, PT, P0 ;  /* 0x000000ff0b00720c */ /* 0x000fe20003f06300 */
[----:B------:R-:W-:-:S12]  /*8320*/  FADD R0, R0, 0.00015241578512359410524 ;  /* 0x391fd1cd00007421 */ /* 0x000fd80000000000 */
[----:B------:R-:W-:Y:S05]  /*8330*/  @!P0 BRA `(.L_x_3) ;  /* 0x0000000800608947 */ /* 0x000fea0003800000 */
[----:B------:R-:W-:Y:S01]  /*8340*/  ISETP.GE.U32.AND P0, PT, R44, 0x2, PT ;  /* 0x000000022c00780c */ /* 0x000fe20003f06070 */
[----:B------:R-:W-:-:S03]  /*8350*/  FADD R0, R0, -0.0004572473699226975441 ;  /* 0xb9efbab400007421 */ /* 0x000fc60000000000 */
[----:B------:R-:W-:Y:S01]  /*8360*/  ISETP.GE.AND.EX P0, PT, R99, RZ, PT, P0 ;  /* 0x000000ff6300720c */ /* 0x000fe20003f06300 */
[----:B------:R-:W-:-:S12]  /*8370*/  FADD R0, R0, 5.0805261707864701748e-05 ;  /* 0x385517bc00007421 */ /* 0x000fd80000000000 */
[----:B------:R-:W-:Y:S05]  /*8380*/  @!P0 BRA `(.L_x_3) ;  /* 0x00000008004c8947 */ /* 0x000fea0003800000 */
[----:B------:R-:W-:Y:S01]  /*8390*/  ISETP.GE.U32.AND P0, PT, R46, 0x2, PT ;  /* 0x000000022e00780c */ /* 0x000fe20003f06070 */
[----:B------:R-:W-:-:S03]  /*83a0*/  FADD R0, R0, -0.00015241578512359410524 ;  /* 0xb91fd1cd00007421 */ /* 0x000fc60000000000 */
[----:B------:R-:W-:Y:S01]  /*83b0*/  ISETP.GE.AND.EX P0, PT, R85, RZ, PT, P0 ;  /* 0x000000ff5500720c */ /* 0x000fe20003f06300 */
[----:B------:R-:W-:-:S12]  /*83c0*/  FADD R0, R0, 1.6935087842284701765e-05 ;  /* 0x378e0fd300007421 */ /* 0x000fd80000000000 */
[----:B------:R-:W-:Y:S05]  /*83d0*/  @!P0 BRA `(.L_x_3) ;  /* 0x0000000800388947 */ /* 0x000fea0003800000 */
[----:B------:R-:W-:Y:S01]  /*83e0*/  ISETP.GE.U32.AND P0, PT, R48, 0x2, PT ;  /* 0x000000023000780c */ /* 0x000fe20003f06070 */
[----:B------:R-:W-:-:S03]  /*83f0*/  FADD R0, R0, -5.0805261707864701748e-05 ;  /* 0xb85517bc00007421 */ /* 0x000fc60000000000 */
[----:B------:R-:W-:Y:S01]  /*8400*/  ISETP.GE.AND.EX P0, PT, R101, RZ, PT, P0 ;  /* 0x000000ff6500720c */ /* 0x000fe20003f06300 */
[----:B------:R-:W-:-:S12]  /*8410*/  FADD R0, R0, 5.6450294323440175503e-06 ;  /* 0x36bd6a6f00007421 */ /* 0x000fd80000000000 */
[----:B------:R-:W-:Y:S05]  /*8420*/  @!P0 BRA `(.L_x_3) ;  /* 0x0000000800248947 */ /* 0x000fea0003800000 */
[----:B------:R-:W-:Y:S01]  /*8430*/  ISETP.GE.U32.AND P0, PT, R50, 0x2, PT ;  /* 0x000000023200780c */ /* 0x000fe20003f06070 */
[----:B------:R-:W-:-:S03]  /*8440*/  FADD R0, R0, -1.6935087842284701765e-05 ;  /* 0xb78e0fd300007421 */ /* 0x000fc60000000000 */
[----:B------:R-:W-:Y:S01]  /*8450*/  ISETP.GE.AND.EX P0, PT, R89, RZ, PT, P0 ;  /* 0x000000ff5900720c */ /* 0x000fe20003f06300 */
[----:B------:R-:W-:-:S12]  /*8460*/  FADD R0, R0, 1.8816764395523932762e-06 ;  /* 0x35fc8de900007421 */ /* 0x000fd80000000000 */
[----:B------:R-:W-:Y:S05]  /*8470*/  @!P0 BRA `(.L_x_3) ;  /* 0x0000000800108947 */ /* 0x000fea0003800000 */
[----:B------:R-:W-:Y:S01]  /*8480*/  ISETP.GE.U32.AND P0, PT, R52, 0x2, PT ;  /* 0x000000023400780c */ /* 0x000fe20003f06070 */
[----:B------:R-:W-:-:S03]  /*8490*/  FADD R0, R0, -5.6450294323440175503e-06 ;  /* 0xb6bd6a6f00007421 */ /* 0x000fc60000000000 */
[----:B------:R-:W-:Y:S01]  /*84a0*/  ISETP.GE.AND.EX P0, PT, R103, RZ, PT, P0 ;  /* 0x000000ff6700720c */ /* 0x000fe20003f06300 */
[----:B------:R-:W-:-:S12]  /*84b0*/  FADD R0, R0, 6.2722546090299147181e-07 ;  /* 0x35285e9b00007421 */ /* 0x000fd80000000000 */
[----:B------:R-:W-:Y:S05]  /*84c0*/  @!P0 BRA `(.L_x_3) ;  /* 0x0000000400fc8947 */ /* 0x000fea0003800000 */
[----:B------:R-:W-:Y:S01]  /*84d0*/  ISETP.GE.U32.AND P0, PT, R54, 0x2, PT ;  /* 0x000000023600780c */ /* 0x000fe20003f06070 */
[----:B------:R-:W-:-:S03]  /*84e0*/  FADD R0, R0, -1.8816764395523932762e-06 ;  /* 0xb5fc8de900007421 */ /* 0x000fc60000000000 */
[----:B------:R-:W-:Y:S01]  /*84f0*/  ISETP.GE.AND.EX P0, PT, R115, RZ, PT, P0 ;  /* 0x000000ff7300720c */ /* 0x000fe20003f06300 */
[----:B------:R-:W-:-:S12]  /*8500*/  FADD R0, R0, 2.090751536343304906e-07 ;  /* 0x34607e2400007421 */ /* 0x000fd80000000000 */
[----:B------:R-:W-:Y:S05]  /*8510*/  @!P0 BRA `(.L_x_3) ;  /* 0x0000000400e88947 */ /* 0x000fea0003800000 */
[----:B------:R-:W-:Y:S01]  /*8520*/  ISETP.GE.U32.AND P0, PT, R56, 0x2, PT ;  /* 0x000000023800780c */ /* 0x000fe20003f06070 */
[----:B------:R-:W-:-:S03]  /*8530*/  FADD R0, R0, -6.2722546090299147181e-07 ;  /* 0xb5285e9b00007421 */ /* 0x000fc60000000000 */
[----:B------:R-:W-:Y:S01]  /*8540*/  ISETP.GE.AND.EX P0, PT, R91, RZ, PT, P0 ;  /* 0x000000ff5b00720c */ /* 0x000fe20003f06300 */
[----:B------:R-:W-:-:S12]  /*8550*/  FADD R0, R0, 6.9691715509634377668e-08 ;  /* 0x3395a96d00007421 */ /* 0x000fd80000000000 */
[----:B------:R-:W-:Y:S05]  /*8560*/  @!P0 BRA `(.L_x_3) ;  /* 0x0000000400d48947 */ /* 0x000fea0003800000 */
[----:B------:R-:W-:Y:S01]  /*8570*/  ISETP.GE.U32.AND P0, PT, R62, 0x2, PT ;  /* 0x000000023e00780c */ /* 0x000fe20003f06070 */
[----:B------:R-:W-:-:S03]  /*8580*/  FADD R0, R0, -2.090751536343304906e-07 ;  /* 0xb4607e2400007421 */ /* 0x000fc60000000000 */
[----:B------:R-:W-:Y:S01]  /*8590*/  ISETP.GE.AND.EX P0, PT, R75, RZ, PT, P0 ;  /* 0x000000ff4b00720c */ /* 0x000fe20003f06300 */
[----:B------:R-:W-:-:S12]  /*85a0*/  FADD R0, R0, 2.3230571244425846089e-08 ;  /* 0x32c78c9100007421 */ /* 0x000fd80000000000 */
[----:B------:R-:W-:Y:S05]  /*85b0*/  @!P0 BRA `(.L_x_3) ;  /* 0x0000000400c08947 */ /* 0x000fea0003800000 */
[----:B------:R-:W-:Y:S01]  /*85c0*/  ISETP.GE.U32.AND P0, PT, R60, 0x2, PT ;  /* 0x000000023c00780c */ /* 0x000fe20003f06070 */
[----:B------:R-:W-:-:S03]  /*85d0*/  FADD R0, R0, -6.9691715509634377668e-08 ;  /* 0xb395a96d00007421 */ /* 0x000fc60000000000 */
[----:B------:R-:W-:Y:S01]  /*85e0*/  ISETP.GE.AND.EX P0, PT, R27, RZ, PT, P0 ;  /* 0x000000ff1b00720c */ /* 0x000fe20003f06300 */
[----:B------:R-:W-:-:S12]  /*85f0*/  FADD R0, R0, 7.7435240442014219298e-09 ;  /* 0x3205086100007421 */ /* 0x000fd80000000000 */
[----:B------:R-:W-:Y:S05]  /*8600*/  @!P0 BRA `(.L_x_3) ;  /* 0x0000000400ac8947 */ /* 0x000fea0003800000 */
[----:B------:R-:W-:Y:S01]  /*8610*/  ISETP.GE.U32.AND P0, PT, R64, 0x2, PT ;  /* 0x000000024000780c */ /* 0x000fe20003f06070 */
[----:B------:R-:W-:-:S03]  /*8620*/  FADD R0, R0, -2.3230571244425846089e-08 ;  /* 0xb2c78c9100007421 */ /* 0x000fc60000000000 */
[----:B------:R-:W-:Y:S01]  /*8630*/  ISETP.GE.AND.EX P0, PT, R95, RZ, PT, P0 ;  /* 0x000000ff5f00720c */ /* 0x000fe20003f06300 */
[----:B------:R-:W-:-:S12]  /*8640*/  FADD R0, R0, 2.5811746073856056682e-09 ;  /* 0x3131608100007421 */ /* 0x000fd80000000000 */
[----:B------:R-:W-:Y:S05]  /*8650*/  @!P0 BRA `(.L_x_3) ;  /* 0x0000000400988947 */ /* 0x000fea0003800000 */
[----:B------:R-:W-:Y:S01]  /*8660*/  ISETP.GE.U32.AND P0, PT, R66, 0x2, PT ;  /* 0x000000024200780c */ /* 0x000fe20003f06070 */
[----:B------:R-:W-:-:S03]  /*8670*/  FADD R0, R0, -7.7435240442014219298e-09 ;  /* 0xb205086100007421 */ /* 0x000fc60000000000 */
[----:B------:R-:W-:Y:S01]  /*8680*/  ISETP.GE.AND.EX P0, PT, R97, RZ, PT, P0 ;  /* 0x000000ff6100720c */ /* 0x000fe20003f06300 */
[----:B------:R-:W-:-:S12]  /*8690*/  FADD R0, R0, 8.6039153579520188941e-10 ;  /* 0x306c80ac00007421 */ /* 0x000fd80000000000 */
[----:B------:R-:W-:Y:S05]  /*86a0*/  @!P0 BRA `(.L_x_3) ;  /* 0x0000000400848947 */ /* 0x000fea0003800000 */
[----:B------:R-:W-:Y:S01]  /*86b0*/  ISETP.GE.U32.AND P0, PT, R68, 0x2, PT ;  /* 0x000000024400780c */ /* 0x000fe20003f06070 */
[----:B------:R-:W-:-:S03]  /*86c0*/  FADD R0, R0, -2.5811746073856056682e-09 ;  /* 0xb131608100007421 */ /* 0x000fc60000000000 */
[----:B------:R-:W-:Y:S01]  /*86d0*/  ISETP.GE.AND.EX P0, PT, R113, RZ, PT, P0 ;  /* 0x000000ff7100720c */ /* 0x000fe20003f06300 */
[----:B------:R-:W-:-:S12]  /*86e0*/  FADD R0, R0, 2.8679716934654209126e-10 ;  /* 0x2f9dab1d00007421 */ /* 0x000fd80000000000 */
[----:B------:R-:W-:Y:S05]  /*86f0*/  @!P0 BRA `(.L_x_3) ;  /* 0x0000000400708947 */ /* 0x000fea0003800000 */
[----:B------:R-:W-:Y:S01]  /*8700*/  ISETP.GE.U32.AND P0, PT, R70, 0x2, PT ;  /* 0x000000024600780c */ /* 0x000fe20003f06070 */
[----:B------:R-:W-:-:S03]  /*8710*/  FADD R0, R0, -8.6039153579520188941e-10 ;  /* 0xb06c80ac00007421 */ /* 0x000fc60000000000 */
[----:B------:R-:W-:Y:S01]  /*8720*/  ISETP.GE.AND.EX P0, PT, R119, RZ, PT, P0 ;  /* 0x000000ff7700720c */ /* 0x000fe20003f06300 */
[----:B------:R-:W-:-:S12]  /*8730*/  FADD R0, R0, 9.5599056448847363754e-11 ;  /* 0x2ed2397c00007421 */ /* 0x000fd80000000000 */
[----:B------:R-:W-:Y:S05]  /*8740*/  @!P0 BRA `(.L_x_3) ;  /* 0x00000004005c8947 */ /* 0x000fea0003800000 */
[----:B------:R-:W-:Y:S01]  /*8750*/  ISETP.GE.AND P0, PT, R5, 0x2, PT ;  /* 0x000000020500780c */ /* 0x000fe20003f06270 */
[----:B------:R-:W-:-:S04]  /*8760*/  FADD R0, R0, -2.8679716934654209126e-10 ;  /* 0xaf9dab1d00007421 */ /* 0x000fc80000000000 */
[----:B------:R-:W-:-:S08]  /*8770*/  FADD R0, R0, 3.1866353306098105236e-11 ;  /* 0x2e0c265300007421 */ /* 0x000fd00000000000 */
[----:B------:R-:W-:Y:S05]  /*8780*/  @!P0 BRA `(.L_x_3) ;  /* 0x00000004004c8947 */ /* 0x000fea0003800000 */
[----:B------:R-:W-:Y:S01]  /*8790*/  ISETP.GE.AND P0, PT, R109, 0x2, PT ;  /* 0x000000026d00780c */ /* 0x000fe20003f06270 */
[----:B------:R-:W-:-:S04]  /*87a0*/  FADD R0, R0, -9.5599056448847363754e-11 ;  /* 0xaed2397c00007421 */ /* 0x000fc80000000000 */
[----:B------:R-:W-:-:S08]  /*87b0*/  FADD R0, R0, 1.0622117768699368412e-11 ;  /* 0x2d3addc400007421 */ /* 0x000fd00000000000 */
[----:B------:R-:W-:Y:S05]  /*87c0*/  @!P0 BRA `(.L_x_3) ;  /* 0x00000004003c8947 */ /* 0x000fea0003800000 */
[----:B------:R-:W-:Y:S01]  /*87d0*/  ISETP.GE.AND P0, PT, R9, 0x2, PT ;  /* 0x000000020900780c */ /* 0x000fe20003f06270 */
[----:B------:R-:W-:-:S04]  /*87e0*/  FADD R0, R0, -3.1866353306098105236e-11 ;  /* 0xae0c265300007421 */ /* 0x000fc80000000000 */
[----:B------:R-:W-:-:S08]  /*87f0*/  FADD R0, R0, 3.5407059228997894706e-12 ;  /* 0x2c7927b000007421 */ /* 0x000fd00000000000 */
[----:B------:R-:W-:Y:S05]  /*8800*/  @!P0 BRA `(.L_x_3) ;  /* 0x00000004002c8947 */ /* 0x000fea0003800000 */
[----:B------:R-:W-:Y:S01]  /*8810*/  ISETP.GE.AND P0, PT, R6, 0x2, PT ;  /* 0x000000020600780c */ /* 0x000fe20003f06270 */
[----:B------:R-:W-:-:S04]  /*8820*/  FADD R0, R0, -1.0622117768699368412e-11 ;  /* 0xad3addc400007421 */ /* 0x000fc80000000000 */
[----:B------:R-:W-:-:S08]  /*8830*/  FADD R0, R0, 1.1802352714931907407e-12 ;  /* 0x2ba61a7500007421 */ /* 0x000fd00000000000 */
[----:B------:R-:W-:Y:S05]  /*8840*/  @!P0 BRA `(.L_x_3) ;  /* 0x00000004001c8947 */ /* 0x000fea0003800000 */
[----:B------:R-:W-:Y:S01]  /*8850*/  ISETP.GE.AND P0, PT, R8, 0x2, PT ;  /* 0x000000020800780c */ /* 0x000fe20003f06270 */
[----:B------:R-:W-:-:S04]  /*8860*/  FADD R0, R0, -3.5407059228997894706e-12 ;  /* 0xac7927b000007421 */ /* 0x000fc80000000000 */
[----:B------:R-:W-:-:S08]  /*8870*/  FADD R0, R0, 3.9341175716439691357e-13 ;  /* 0x2add789c00007421 */ /* 0x000fd00000000000 */
[----:B------:R-:W-:Y:S05]  /*8880*/  @!P0 BRA `(.L_x_3) ;  /* 0x00000004000c8947 */ /* 0x000fea0003800000 */
[----:B------:R-:W-:Y:S01]  /*8890*/  ISETP.GE.AND P0, PT, R17, 0x2, PT ;  /* 0x000000021100780c */ /* 0x000fe20003f06270 */
[----:B------:R-:W-:-:S04]  /*88a0*/  FADD R0, R0, -1.1802352714931907407e-12 ;  /* 0xaba61a7500007421 */ /* 0x000fc80000000000 */
[----:B------:R-:W-:-:S08]  /*88b0*/  FADD R0, R0, 1.311372478706232525e-13 ;  /* 0x2a13a5bd00007421 */ /* 0x000fd00000000000 */
[----:B------:R-:W-:Y:S05]  /*88c0*/  @!P0 BRA `(.L_x_3) ;  /* 0x0000000000fc8947 */ /* 0x000fea0003800000 */
[----:B------:R-:W-:Y:S01]  /*88d0*/  ISETP.GE.AND P0, PT, R106, 0x2, PT ;  /* 0x000000026a00780c */ /* 0x000fe20003f06270 */
[----:B------:R-:W-:-:S04]  /*88e0*/  FADD R0, R0, -3.9341175716439691357e-13 ;  /* 0xaadd789c00007421 */ /* 0x000fc80000000000 */
[----:B------:R-:W-:-:S08]  /*88f0*/  FADD R0, R0, 4.37124159568744175e-14 ;  /* 0x2944dcfc00007421 */ /* 0x000fd00000000000 */
[----:B------:R-:W-:Y:S05]  /*8900*/  @!P0 BRA `(.L_x_3) ;  /* 0x0000000000ec8947 */ /* 0x000fea0003800000 */
[----:B------:R-:W-:Y:S01]  /*8910*/  ISETP.GE.AND P0, PT, R108, 0x2, PT ;  /* 0x000000026c00780c */ /* 0x000fe20003f06270 */
[----:B------:R-:W-:-:S04]  /*8920*/  FADD R0, R0, -1.311372478706232525e-13 ;  /* 0xaa13a5bd00007421 */ /* 0x000fc80000000000 */
[----:B------:R-:W-:-:S08]  /*8930*/  FADD R0, R0, 1.4570804754269507664e-14 ;  /* 0x28833dfd00007421 */ /* 0x000fd00000000000 */
[----:B------:R-:W-:Y:S05]  /*8940*/  @!P0 BRA `(.L_x_3) ;  /* 0x0000000000dc8947 */ /* 0x000fea0003800000 */
[----:B------:R-:W-:Y:S01]  /*8950*/  ISETP.GE.AND P0, PT, R13, 0x2, PT ;  /* 0x000000020d00780c */ /* 0x000fe20003f06270 */
[----:B------:R-:W-:-:S04]  /*8960*/  FADD R0, R0, -4.37124159568744175e-14 ;  /* 0xa944dcfc00007421 */ /* 0x000fc80000000000 */
[----:B------:R-:W-:-:S08]  /*8970*/  FADD R0, R0, 4.8569347769176780122e-15 ;  /* 0x27aefd5100007421 */ /* 0x000fd00000000000 */
[----:B------:R-:W-:Y:S05]  /*8980*/  @!P0 BRA `(.L_x_3) ;  /* 0x0000000000cc8947 */ /* 0x000fea0003800000 */
[----:B------:R-:W-:Y:S01]  /*8990*/  ISETP.GE.AND P0, PT, R15, 0x2, PT ;  /* 0x000000020f00780c */ /* 0x000fe20003f06270 */
[----:B------:R-:W-:-:S04]  /*89a0*/  FADD R0, R0, -1.4570804754269507664e-14 ;  /* 0xa8833dfd00007421 */ /* 0x000fc80000000000 */
[----:B------:R-:W-:-:S08]  /*89b0*/  FADD R0, R0, 1.6189782236795198685e-15 ;  /* 0x26e951c100007421 */ /* 0x000fd00000000000 */
[----:B------:R-:W-:Y:S05]  /*89c0*/  @!P0 BRA `(.L_x_3) ;  /* 0x0000000000bc8947 */ /* 0x000fea0003800000 */
[----:B------:R-:W-:Y:S01]  /*89d0*/  PRMT R5, R22, 0x9910, RZ ;  /* 0x0000991016057816 */ /* 0x000fe200000000ff */
[----:B------:R-:W-:-:S03]  /*89e0*/  FADD R0, R0, -4.8569347769176780122e-15 ;  /* 0xa7aefd5100007421 */ /* 0x000fc60000000000 */
[----:B------:R-:W-:Y:S01]  /*89f0*/  ISETP.GE.AND P0, PT, R5, 0x2, PT ;  /* 0x000000020500780c */ /* 0x000fe20003f06270 */
[----:B------:R-:W-:-:S12]  /*8a00*/  FADD R0, R0, 5.3965940789317328949e-16 ;  /* 0x261b8bd600007421 */ /* 0x000fd80000000000 */
[----:B------:R-:W-:Y:S05]  /*8a10*/  @!P0 BRA `(.L_x_3) ;  /* 0x0000000000a88947 */ /* 0x000fea0003800000 */
[----:B------:R-:W-:Y:S01]  /*8a20*/  PRMT R5, R23, 0x9910, RZ ;  /* 0x0000991017057816 */ /* 0x000fe200000000ff */
[----:B------:R-:W-:-:S03]  /*8a30*/  FADD R0, R0, -1.6189782236795198685e-15 ;  /* 0xa6e951c100007421 */ /* 0x000fc60000000000 */
[----:B------:R-:W-:Y:S01]  /*8a40*/  ISETP.GE.AND P0, PT, R5, 0x2, PT ;  /* 0x000000020500780c */ /* 0x000fe20003f06270 */
[----:B------:R-:W-:-:S12]  /*8a50*/  FADD R0, R0, 1.7988646488609449621e-16 ;  /* 0x254f651d00007421 */ /* 0x000fd80000000000 */
[----:B------:R-:W-:Y:S05]  /*8a60*/  @!P0 BRA `(.L_x_3) ;  /* 0x0000000000948947 */ /* 0x000fea0003800000 */
[----:B------:R-:W-:Y:S01]  /*8a70*/  PRMT R5, R98, 0x9910, RZ ;  /* 0x0000991062057816 */ /* 0x000fe200000000ff */
[----:B------:R-:W-:-:S03]  /*8a80*/  FADD R0, R0, -5.3965940789317328949e-16 ;  /* 0xa61b8bd600007421 */ /* 0x000fc60000000000 */
[----:B------:R-:W-:Y:S01]  /*8a90*/  ISETP.GE.AND P0, PT, R5, 0x2, PT ;  /* 0x000000020500780c */ /* 0x000fe20003f06270 */
[----:B------:R-:W-:-:S12]  /*8aa0*/  FADD R0, R0, 5.9962157167846465546e-17 ;  /* 0x248a436900007421 */ /* 0x000fd80000000000 */
[----:B------:R-:W-:Y:S05]  /*8ab0*/  @!P0 BRA `(.L_x_3) ;  /* 0x0000000000808947 */ /* 0x000fea0003800000 */
[----:B------:R-:W-:Y:S01]  /*8ac0*/  PRMT R5, R116, 0x9910, RZ ;  /* 0x0000991074057816 */ /* 0x000fe200000000ff */
[----:B------:R-:W-:-:S03]  /*8ad0*/  FADD R0, R0, -1.7988646488609449621e-16 ;  /* 0xa54f651d00007421 */ /* 0x000fc60000000000 */
[----:B------:R-:W-:Y:S01]  /*8ae0*/  ISETP.GE.AND P0, PT, R5, 0x2, PT ;  /* 0x000000020500780c */ /* 0x000fe20003f06270 */
[----:B------:R-:W-:-:S12]  /*8af0*/  FADD R0, R0, 1.9987385171161746813e-17 ;  /* 0x23b859e100007421 */ /* 0x000fd80000000000 */
[----:B------:R-:W-:Y:S05]  /*8b00*/  @!P0 BRA `(.L_x_3) ;  /* 0x00000000006c8947 */ /* 0x000fea0003800000 */
[----:B------:R-:W-:Y:S01]  /*8b10*/  PRMT R5, R100, 0x9910, RZ ;  /* 0x0000991064057816 */ /* 0x000fe200000000ff */
[----:B------:R-:W-:-:S03]  /*8b20*/  FADD R0, R0, -5.9962157167846465546e-17 ;  /* 0xa48a436900007421 */ /* 0x000fc60000000000 */
[----:B------:R-:W-:Y:S01]  /*8b30*/  ISETP.GE.AND P0, PT, R5, 0x2, PT ;  /* 0x000000020500780c */ /* 0x000fe20003f06270 */
[----:B------:R-:W-:-:S12]  /*8b40*/  FADD R0, R0, 6.6624617237205822711e-18 ;  /* 0x22f5cd2c00007421 */ /* 0x000fd80000000000 */
[----:B------:R-:W-:Y:S05]  /*8b50*/  @!P0 BRA `(.L_x_3) ;  /* 0x0000000000588947 */ /* 0x000fea0003800000 */
[----:B------:R-:W-:Y:S01]  /*8b60*/  PRMT R5, R25, 0x8880, RZ ;  /* 0x0000888019057816 */ /* 0x000fe200000000ff */
[----:B------:R-:W-:-:S03]  /*8b70*/  FADD R0, R0, -1.9987385171161746813e-17 ;  /* 0xa3b859e100007421 */ /* 0x000fc60000000000 */
[----:B------:R-:W-:Y:S01]  /*8b80*/  ISETP.GE.AND P0, PT, R5, 0x2, PT ;  /* 0x000000020500780c */ /* 0x000fe20003f06270 */
[----:B------:R-:W-:-:S12]  /*8b90*/  FADD R0, R0, 2.2208205056418097109e-18 ;  /* 0x2223de1d00007421 */ /* 0x000fd80000000000 */
[----:B------:R-:W-:Y:S05]  /*8ba0*/  @!P0 BRA `(.L_x_3) ;  /* 0x0000000000448947 */ /* 0x000fea0003800000 */
[----:B------:R-:W-:Y:S01]  /*8bb0*/  PRMT R5, R102, 0x8880, RZ ;  /* 0x0000888066057816 */ /* 0x000fe200000000ff */
[----:B------:R-:W-:-:S03]  /*8bc0*/  FADD R0, R0, -6.6624617237205822711e-18 ;  /* 0xa2f5cd2c00007421 */ /* 0x000fc60000000000 */
[----:B------:R-:W-:Y:S01]  /*8bd0*/  ISETP.GE.AND P0, PT, R5, 0x2, PT ;  /* 0x000000020500780c */ /* 0x000fe20003f06270 */
[----:B------:R-:W-:-:S12]  /*8be0*/  FADD R0, R0, 7.4027350188060323698e-19 ;  /* 0x215a7d7c00007421 */ /* 0x000fd80000000000 */
[----:B------:R-:W-:Y:S05]  /*8bf0*/  @!P0 BRA `(.L_x_3) ;  /* 0x0000000000308947 */ /* 0x000fea0003800000 */
[----:B------:R-:W-:Y:S01]  /*8c00*/  PRMT R5, R29, 0x8880, RZ ;  /* 0x000088801d057816 */ /* 0x000fe200000000ff */
[----:B------:R-:W-:Y:S01]  /*8c10*/  FADD R0, R0, -2.2208205056418097109e-18 ;  /* 0xa223de1d00007421 */ /* 0x000fe20000000000 */
[----:B------:R-:W-:Y:S02]  /*8c20*/  PLOP3.LUT P2, PT, PT, PT, PT, 0x8, 0x80 ;  /* 0x000000000080781c */ /* 0x000fe40003f4e170 */
[----:B------:R-:W-:Y:S01]  /*8c30*/  ISETP.GE.AND P1, PT, R5, 0x2, PT ;  /* 0x000000020500780c */ /* 0x000fe20003f26270 */
[----:B------:R-:W-:-:S12]  /*8c40*/  FADD R0, R0, 2.467578253437363649e-19 ;  /* 0x2091a8fd00007421 */ /* 0x000fd80000000000 */
[----:B------:R-:W-:Y:S01]  /*8c50*/  @P1 ISETP.GE.U32.AND P0, PT, R30, 0x70bff016, PT ;  /* 0x70bff0161e00180c */ /* 0x000fe20003f06070 */
[----:B------:R-:W-:-:S03]  /*8c60*/  @P1 FADD R5, R0, -7.4027350188060323698e-19 ;  /* 0xa15a7d7c00051421 */ /* 0x000fc60000000000 */
[----:B------:R-:W-:Y:S01]  /*8c70*/  @P1 ISETP.GE.AND.EX P0, PT, R31, 0x707b22e1, PT, P0 ;  /* 0x707b22e11f00180c */ /* 0x000fe20003f06300 */
[----:B------:R-:W-:-:S03]  /*8c80*/  @P1 FADD R5, R5, 8.2252610602028300157e-20 ;  /* 0x1fc236a705051421 */ /* 0x000fc60000000000 */
[----:B------:R-:W-:-:S13]  /*8c90*/  @P1 PLOP3.LUT P2, PT, P0, PT, PT, 0x80, 0x8 ;  /* 0x000000000008181c */ /* 0x000fda000074f070 */
[----:B------:R-:W-:-:S04]  /*8ca0*/  @P2 FADD R5, R5, -2.467578253437363649e-19 ;  /* 0xa091a8fd05052421 */ /* 0x000fc80000000000 */
[----:B------:R-:W-:-:S07]  /*8cb0*/  @P1 IMAD.MOV.U32 R0, RZ, RZ, R5 ;  /* 0x000000ffff001224 */ /* 0x000fce00078e0005 */
.L_x_3:
[----:B------:R-:W-:Y:S05]  /*8cc0*/  BSYNC.RECONVERGENT B0 ;  /* 0x0000000000007941 */ /* 0x000fea0003800200 */
.L_x_2:
[----:B------:R-:W0:Y:S01]  /*8cd0*/  LDCU.64 UR6, c[0x0][0x380] ;  /* 0x00007000ff0677ac */ /* 0x000e220008000a00 */
[----:B------:R-:W-:Y:S01]  /*8ce0*/  FADD R0, R0, -0.5 ;  /* 0xbf00000000007421 */ /* 0x000fe20000000000 */
[----:B------:R-:W-:-:S03]  /*8cf0*/  FADD R2, R2, -0.5 ;  /* 0xbf00000002027421 */ /* 0x000fc60000000000 */
[----:B------:R-:W-:-:S04]  /*8d00*/  FMUL R5, R0, R0 ;  /* 0x0000000000057220 */ /* 0x000fc80000400000 */
[----:B------:R-:W-:-:S05]  /*8d10*/  FFMA R5, R2, R2, R5 ;  /* 0x0000000202057223 */ /* 0x000fca0000000005 */
[----:B------:R-:W-:Y:S02]  /*8d20*/  FSETP.GT.AND P0, PT, R5, 0.25, PT ;  /* 0x3e8000000500780b */ /* 0x000fe40003f04000 */
[C---:B0-----:R-:W-:Y:S02]  /*8d30*/  LEA R2, P1, R3.reuse, UR6, 0x1 ;  /* 0x0000000603027c11 */ /* 0x041fe4000f8208ff */
[----:B------:R-:W-:Y:S02]  /*8d40*/  SEL R5, RZ, 0x1, !P0 ;  /* 0x00000001ff057807 */ /* 0x000fe40004000000 */
[----:B------:R-:W-:-:S05]  /*8d50*/  LEA.HI.X R3, R3, UR7, R4, 0x1, P1 ;  /* 0x0000000703037c11 */ /* 0x000fca00088f0c04 */
[----:B------:R-:W-:Y:S01]  /*8d60*/  STG.E.U16 desc[UR4][R2.64], R5 ;  /* 0x0000000502007986 */ /* 0x000fe2000c101504 */
[----:B------:R-:W-:Y:S05]  /*8d70*/  EXIT ;  /* 0x000000000000794d */ /* 0x000fea0003800000 */
.L_x_4:
[----:B------:R-:W-:-:S00]  /*8d80*/  BRA `(.L_x_4) ;  /* 0xfffffffc00fc7947 */ /* 0x000fc0000383ffff */
[----:B------:R-:W-:-:S00]  /*8d90*/  NOP ;  /* 0x0000000000007918 */ /* 0x000fc00000000000 */
        /* <DEDUP_REMOVED lines=14> */
.L_x_5:


//--------------------- .nv.shared.reserved.0     --------------------------
	.section	.nv.shared.reserved.0,"aw",@nobits
	.weak		__nv_reservedSMEM_offset_0_alias
	.size		__nv_reservedSMEM_offset_0_alias, 0, 64
	.other		__nv_reservedSMEM_offset_0_alias,@"STO_CUDA_RESERVED_SHARED STV_DEFAULT"
__nv_reservedSMEM_offset_0_alias:
	.zero		0
	.zero		64


//--------------------- .nv.constant0.qmc_mapper  --------------------------
	.section	.nv.constant0.qmc_mapper,"a",@progbits
	.sectionflags	@""
	.align	4
.nv.constant0.qmc_mapper:
	.zero		920


//--------------------- SYMBOLS --------------------------

	.type		.nv.reservedSmem.offset0,@object
	.size		.nv.reservedSmem.offset0,0x4
